//
// Generated by NVIDIA NVVM Compiler
//
// Compiler Build ID: CL-36424714
// Cuda compilation tools, release 13.0, V13.0.88
// Based on NVVM 20.0.0
//

.version 9.0
.target sm_100
.address_size 64

	// .globl	_Z19matmul_naive_kernelILm32EEvPfS0_S0_mmm
// _ZZ19matmul_tiled_kernelILm32EEvPfS0_S0_mmmE3A_s has been demoted
// _ZZ19matmul_tiled_kernelILm32EEvPfS0_S0_mmmE3B_s has been demoted
// _ZZ22matmul_tiled_1d_kernelILm1024ELm1ELm1024ELm32ELm32EEvPfS0_S0_mmmE3A_s has been demoted
// _ZZ22matmul_tiled_1d_kernelILm1024ELm1ELm1024ELm32ELm32EEvPfS0_S0_mmmE3B_s has been demoted

.visible .entry _Z19matmul_naive_kernelILm32EEvPfS0_S0_mmm(
	.param .u64 .ptr .align 1 _Z19matmul_naive_kernelILm32EEvPfS0_S0_mmm_param_0,
	.param .u64 .ptr .align 1 _Z19matmul_naive_kernelILm32EEvPfS0_S0_mmm_param_1,
	.param .u64 .ptr .align 1 _Z19matmul_naive_kernelILm32EEvPfS0_S0_mmm_param_2,
	.param .u64 _Z19matmul_naive_kernelILm32EEvPfS0_S0_mmm_param_3,
	.param .u64 _Z19matmul_naive_kernelILm32EEvPfS0_S0_mmm_param_4,
	.param .u64 _Z19matmul_naive_kernelILm32EEvPfS0_S0_mmm_param_5
)
{
	.reg .pred 	%p<13>;
	.reg .b32 	%r<8>;
	.reg .b32 	%f<68>;
	.reg .b64 	%rd<83>;

	ld.param.u64 	%rd27, [_Z19matmul_naive_kernelILm32EEvPfS0_S0_mmm_param_0];
	ld.param.u64 	%rd28, [_Z19matmul_naive_kernelILm32EEvPfS0_S0_mmm_param_1];
	ld.param.u64 	%rd29, [_Z19matmul_naive_kernelILm32EEvPfS0_S0_mmm_param_3];
	ld.param.u64 	%rd25, [_Z19matmul_naive_kernelILm32EEvPfS0_S0_mmm_param_4];
	ld.param.u64 	%rd30, [_Z19matmul_naive_kernelILm32EEvPfS0_S0_mmm_param_5];
	cvta.to.global.u64 	%rd1, %rd28;
	cvta.to.global.u64 	%rd2, %rd27;
	mov.u32 	%r2, %tid.x;
	shr.u32 	%r3, %r2, 5;
	and.b32  	%r4, %r2, 31;
	cvt.u64.u32 	%rd3, %r4;
	mov.u32 	%r5, %ctaid.y;
	shl.b32 	%r6, %r5, 5;
	or.b32  	%r7, %r6, %r3;
	cvt.u64.u32 	%rd4, %r7;
	mov.u32 	%r1, %ctaid.x;
	mul.wide.u32 	%rd31, %r1, 32;
	or.b64  	%rd32, %rd31, %rd3;
	setp.le.u64 	%p1, %rd29, %rd4;
	setp.ge.u64 	%p2, %rd32, %rd30;
	and.pred  	%p3, %p1, %p2;
	@%p3 bra 	$L__BB0_14;
	setp.eq.s64 	%p4, %rd25, 0;
	mov.f32 	%f67, 0f00000000;
	@%p4 bra 	$L__BB0_13;
	mul.lo.s64 	%rd6, %rd25, %rd4;
	and.b64  	%rd7, %rd25, 7;
	setp.lt.u64 	%p5, %rd25, 8;
	mov.f32 	%f67, 0f00000000;
	mov.b64 	%rd81, 0;
	@%p5 bra 	$L__BB0_5;
	and.b64  	%rd81, %rd25, -8;
	mul.wide.u32 	%rd34, %r1, 128;
	shl.b64 	%rd35, %rd3, 2;
	or.b64  	%rd36, %rd34, %rd35;
	add.s64 	%rd78, %rd1, %rd36;
	shl.b64 	%rd10, %rd30, 5;
	shl.b64 	%rd37, %rd6, 2;
	add.s64 	%rd38, %rd37, %rd2;
	add.s64 	%rd77, %rd38, 16;
	mov.f32 	%f67, 0f00000000;
	mov.u64 	%rd79, %rd81;
$L__BB0_4:
	.pragma "nounroll";
	ld.global.f32 	%f17, [%rd77+-16];
	ld.global.f32 	%f18, [%rd78];
	fma.rn.f32 	%f19, %f17, %f18, %f67;
	ld.global.f32 	%f20, [%rd77+-12];
	shl.b64 	%rd39, %rd30, 2;
	add.s64 	%rd40, %rd78, %rd39;
	ld.global.f32 	%f21, [%rd40];
	fma.rn.f32 	%f22, %f20, %f21, %f19;
	ld.global.f32 	%f23, [%rd77+-8];
	add.s64 	%rd41, %rd40, %rd39;
	ld.global.f32 	%f24, [%rd41];
	fma.rn.f32 	%f25, %f23, %f24, %f22;
	ld.global.f32 	%f26, [%rd77+-4];
	add.s64 	%rd42, %rd41, %rd39;
	ld.global.f32 	%f27, [%rd42];
	fma.rn.f32 	%f28, %f26, %f27, %f25;
	ld.global.f32 	%f29, [%rd77];
	add.s64 	%rd43, %rd42, %rd39;
	ld.global.f32 	%f30, [%rd43];
	fma.rn.f32 	%f31, %f29, %f30, %f28;
	ld.global.f32 	%f32, [%rd77+4];
	add.s64 	%rd44, %rd43, %rd39;
	ld.global.f32 	%f33, [%rd44];
	fma.rn.f32 	%f34, %f32, %f33, %f31;
	ld.global.f32 	%f35, [%rd77+8];
	add.s64 	%rd45, %rd44, %rd39;
	ld.global.f32 	%f36, [%rd45];
	fma.rn.f32 	%f37, %f35, %f36, %f34;
	ld.global.f32 	%f38, [%rd77+12];
	add.s64 	%rd46, %rd45, %rd39;
	ld.global.f32 	%f39, [%rd46];
	fma.rn.f32 	%f67, %f38, %f39, %f37;
	add.s64 	%rd79, %rd79, -8;
	add.s64 	%rd78, %rd78, %rd10;
	add.s64 	%rd77, %rd77, 32;
	setp.ne.s64 	%p6, %rd79, 0;
	@%p6 bra 	$L__BB0_4;
$L__BB0_5:
	setp.eq.s64 	%p7, %rd7, 0;
	@%p7 bra 	$L__BB0_13;
	and.b64  	%rd19, %rd25, 3;
	setp.lt.u64 	%p8, %rd7, 4;
	@%p8 bra 	$L__BB0_8;
	add.s64 	%rd47, %rd81, %rd6;
	shl.b64 	%rd48, %rd47, 2;
	add.s64 	%rd49, %rd2, %rd48;
	ld.global.f32 	%f41, [%rd49];
	mad.lo.s64 	%rd50, %rd81, %rd30, %rd32;
	shl.b64 	%rd51, %rd50, 2;
	add.s64 	%rd52, %rd1, %rd51;
	ld.global.f32 	%f42, [%rd52];
	fma.rn.f32 	%f43, %f41, %f42, %f67;
	ld.global.f32 	%f44, [%rd49+4];
	shl.b64 	%rd53, %rd30, 2;
	add.s64 	%rd54, %rd52, %rd53;
	ld.global.f32 	%f45, [%rd54];
	fma.rn.f32 	%f46, %f44, %f45, %f43;
	ld.global.f32 	%f47, [%rd49+8];
	add.s64 	%rd55, %rd54, %rd53;
	ld.global.f32 	%f48, [%rd55];
	fma.rn.f32 	%f49, %f47, %f48, %f46;
	ld.global.f32 	%f50, [%rd49+12];
	add.s64 	%rd56, %rd55, %rd53;
	ld.global.f32 	%f51, [%rd56];
	fma.rn.f32 	%f67, %f50, %f51, %f49;
	add.s64 	%rd81, %rd81, 4;
$L__BB0_8:
	setp.eq.s64 	%p9, %rd19, 0;
	@%p9 bra 	$L__BB0_13;
	setp.eq.s64 	%p10, %rd19, 1;
	@%p10 bra 	$L__BB0_11;
	add.s64 	%rd57, %rd81, %rd6;
	shl.b64 	%rd58, %rd57, 2;
	add.s64 	%rd59, %rd2, %rd58;
	ld.global.f32 	%f53, [%rd59];
	mad.lo.s64 	%rd60, %rd81, %rd30, %rd32;
	shl.b64 	%rd61, %rd60, 2;
	add.s64 	%rd62, %rd1, %rd61;
	ld.global.f32 	%f54, [%rd62];
	fma.rn.f32 	%f55, %f53, %f54, %f67;
	ld.global.f32 	%f56, [%rd59+4];
	shl.b64 	%rd63, %rd30, 2;
	add.s64 	%rd64, %rd62, %rd63;
	ld.global.f32 	%f57, [%rd64];
	fma.rn.f32 	%f67, %f56, %f57, %f55;
	add.s64 	%rd81, %rd81, 2;
$L__BB0_11:
	and.b64  	%rd65, %rd25, 1;
	setp.eq.b64 	%p11, %rd65, 1;
	not.pred 	%p12, %p11;
	@%p12 bra 	$L__BB0_13;
	add.s64 	%rd66, %rd81, %rd6;
	shl.b64 	%rd67, %rd66, 2;
	add.s64 	%rd68, %rd2, %rd67;
	ld.global.f32 	%f58, [%rd68];
	mad.lo.s64 	%rd69, %rd81, %rd30, %rd32;
	shl.b64 	%rd70, %rd69, 2;
	add.s64 	%rd71, %rd1, %rd70;
	ld.global.f32 	%f59, [%rd71];
	fma.rn.f32 	%f67, %f58, %f59, %f67;
$L__BB0_13:
	ld.param.u64 	%rd76, [_Z19matmul_naive_kernelILm32EEvPfS0_S0_mmm_param_2];
	mad.lo.s64 	%rd72, %rd30, %rd4, %rd32;
	cvta.to.global.u64 	%rd73, %rd76;
	shl.b64 	%rd74, %rd72, 2;
	add.s64 	%rd75, %rd73, %rd74;
	st.global.f32 	[%rd75], %f67;
$L__BB0_14:
	ret;

}
	// .globl	_Z19matmul_tiled_kernelILm32EEvPfS0_S0_mmm
.visible .entry _Z19matmul_tiled_kernelILm32EEvPfS0_S0_mmm(
	.param .u64 .ptr .align 1 _Z19matmul_tiled_kernelILm32EEvPfS0_S0_mmm_param_0,
	.param .u64 .ptr .align 1 _Z19matmul_tiled_kernelILm32EEvPfS0_S0_mmm_param_1,
	.param .u64 .ptr .align 1 _Z19matmul_tiled_kernelILm32EEvPfS0_S0_mmm_param_2,
	.param .u64 _Z19matmul_tiled_kernelILm32EEvPfS0_S0_mmm_param_3,
	.param .u64 _Z19matmul_tiled_kernelILm32EEvPfS0_S0_mmm_param_4,
	.param .u64 _Z19matmul_tiled_kernelILm32EEvPfS0_S0_mmm_param_5
)
{
	.reg .pred 	%p<15>;
	.reg .b32 	%r<18>;
	.reg .b32 	%f<111>;
	.reg .b64 	%rd<44>;
	// demoted variable
	.shared .align 4 .b8 _ZZ19matmul_tiled_kernelILm32EEvPfS0_S0_mmmE3A_s[4096];
	// demoted variable
	.shared .align 4 .b8 _ZZ19matmul_tiled_kernelILm32EEvPfS0_S0_mmmE3B_s[4096];
	ld.param.u64 	%rd16, [_Z19matmul_tiled_kernelILm32EEvPfS0_S0_mmm_param_1];
	ld.param.u64 	%rd17, [_Z19matmul_tiled_kernelILm32EEvPfS0_S0_mmm_param_2];
	ld.param.u64 	%rd18, [_Z19matmul_tiled_kernelILm32EEvPfS0_S0_mmm_param_3];
	ld.param.u64 	%rd19, [_Z19matmul_tiled_kernelILm32EEvPfS0_S0_mmm_param_4];
	ld.param.u64 	%rd21, [_Z19matmul_tiled_kernelILm32EEvPfS0_S0_mmm_param_5];
	mov.u32 	%r5, %tid.x;
	shr.u32 	%r6, %r5, 5;
	cvt.u64.u32 	%rd1, %r6;
	and.b32  	%r7, %r5, 31;
	cvt.u64.u32 	%rd2, %r7;
	mov.u32 	%r8, %ctaid.y;
	shl.b32 	%r9, %r8, 5;
	or.b32  	%r10, %r9, %r6;
	cvt.u64.u32 	%rd3, %r10;
	mov.u32 	%r11, %ctaid.x;
	mul.wide.u32 	%rd4, %r11, 32;
	or.b64  	%rd22, %rd4, %rd2;
	setp.le.u64 	%p1, %rd18, %rd3;
	setp.ge.u64 	%p2, %rd22, %rd21;
	and.pred  	%p3, %p1, %p2;
	@%p3 bra 	$L__BB1_10;
	setp.eq.s64 	%p4, %rd19, 0;
	mov.f32 	%f110, 0f00000000;
	@%p4 bra 	$L__BB1_8;
	ld.param.u64 	%rd40, [_Z19matmul_tiled_kernelILm32EEvPfS0_S0_mmm_param_0];
	cvt.u32.u64 	%r12, %rd2;
	cvt.u32.u64 	%r13, %rd1;
	shl.b32 	%r14, %r13, 7;
	mov.u32 	%r15, _ZZ19matmul_tiled_kernelILm32EEvPfS0_S0_mmmE3A_s;
	add.s32 	%r1, %r15, %r14;
	shl.b32 	%r16, %r12, 2;
	add.s32 	%r2, %r1, %r16;
	mov.u32 	%r17, _ZZ19matmul_tiled_kernelILm32EEvPfS0_S0_mmmE3B_s;
	add.s32 	%r4, %r17, %r16;
	add.s32 	%r3, %r4, %r14;
	mad.lo.s64 	%rd24, %rd21, %rd1, %rd4;
	add.s64 	%rd25, %rd24, %rd2;
	shl.b64 	%rd26, %rd25, 2;
	cvta.to.global.u64 	%rd27, %rd16;
	add.s64 	%rd42, %rd27, %rd26;
	shl.b64 	%rd7, %rd21, 7;
	mul.lo.s64 	%rd28, %rd19, %rd3;
	shl.b64 	%rd29, %rd28, 2;
	shl.b64 	%rd30, %rd2, 2;
	add.s64 	%rd31, %rd29, %rd30;
	cvta.to.global.u64 	%rd32, %rd40;
	add.s64 	%rd41, %rd32, %rd31;
	mov.f32 	%f110, 0f00000000;
	mov.b64 	%rd43, 0;
$L__BB1_3:
	setp.le.u64 	%p5, %rd18, %rd3;
	add.s64 	%rd34, %rd2, %rd43;
	setp.ge.u64 	%p6, %rd34, %rd21;
	mov.f32 	%f108, 0f00000000;
	or.pred  	%p7, %p5, %p6;
	@%p7 bra 	$L__BB1_5;
	ld.global.f32 	%f108, [%rd41];
$L__BB1_5:
	setp.ge.u64 	%p8, %rd22, %rd21;
	st.shared.f32 	[%r2], %f108;
	add.s64 	%rd35, %rd1, %rd43;
	setp.ge.u64 	%p9, %rd35, %rd18;
	mov.f32 	%f109, 0f00000000;
	or.pred  	%p10, %p9, %p8;
	@%p10 bra 	$L__BB1_7;
	ld.global.f32 	%f109, [%rd42];
$L__BB1_7:
	st.shared.f32 	[%r3], %f109;
	bar.sync 	0;
	ld.shared.f32 	%f12, [%r1];
	ld.shared.f32 	%f13, [%r4];
	fma.rn.f32 	%f14, %f12, %f13, %f110;
	ld.shared.f32 	%f15, [%r1+4];
	ld.shared.f32 	%f16, [%r4+128];
	fma.rn.f32 	%f17, %f15, %f16, %f14;
	ld.shared.f32 	%f18, [%r1+8];
	ld.shared.f32 	%f19, [%r4+256];
	fma.rn.f32 	%f20, %f18, %f19, %f17;
	ld.shared.f32 	%f21, [%r1+12];
	ld.shared.f32 	%f22, [%r4+384];
	fma.rn.f32 	%f23, %f21, %f22, %f20;
	ld.shared.f32 	%f24, [%r1+16];
	ld.shared.f32 	%f25, [%r4+512];
	fma.rn.f32 	%f26, %f24, %f25, %f23;
	ld.shared.f32 	%f27, [%r1+20];
	ld.shared.f32 	%f28, [%r4+640];
	fma.rn.f32 	%f29, %f27, %f28, %f26;
	ld.shared.f32 	%f30, [%r1+24];
	ld.shared.f32 	%f31, [%r4+768];
	fma.rn.f32 	%f32, %f30, %f31, %f29;
	ld.shared.f32 	%f33, [%r1+28];
	ld.shared.f32 	%f34, [%r4+896];
	fma.rn.f32 	%f35, %f33, %f34, %f32;
	ld.shared.f32 	%f36, [%r1+32];
	ld.shared.f32 	%f37, [%r4+1024];
	fma.rn.f32 	%f38, %f36, %f37, %f35;
	ld.shared.f32 	%f39, [%r1+36];
	ld.shared.f32 	%f40, [%r4+1152];
	fma.rn.f32 	%f41, %f39, %f40, %f38;
	ld.shared.f32 	%f42, [%r1+40];
	ld.shared.f32 	%f43, [%r4+1280];
	fma.rn.f32 	%f44, %f42, %f43, %f41;
	ld.shared.f32 	%f45, [%r1+44];
	ld.shared.f32 	%f46, [%r4+1408];
	fma.rn.f32 	%f47, %f45, %f46, %f44;
	ld.shared.f32 	%f48, [%r1+48];
	ld.shared.f32 	%f49, [%r4+1536];
	fma.rn.f32 	%f50, %f48, %f49, %f47;
	ld.shared.f32 	%f51, [%r1+52];
	ld.shared.f32 	%f52, [%r4+1664];
	fma.rn.f32 	%f53, %f51, %f52, %f50;
	ld.shared.f32 	%f54, [%r1+56];
	ld.shared.f32 	%f55, [%r4+1792];
	fma.rn.f32 	%f56, %f54, %f55, %f53;
	ld.shared.f32 	%f57, [%r1+60];
	ld.shared.f32 	%f58, [%r4+1920];
	fma.rn.f32 	%f59, %f57, %f58, %f56;
	ld.shared.f32 	%f60, [%r1+64];
	ld.shared.f32 	%f61, [%r4+2048];
	fma.rn.f32 	%f62, %f60, %f61, %f59;
	ld.shared.f32 	%f63, [%r1+68];
	ld.shared.f32 	%f64, [%r4+2176];
	fma.rn.f32 	%f65, %f63, %f64, %f62;
	ld.shared.f32 	%f66, [%r1+72];
	ld.shared.f32 	%f67, [%r4+2304];
	fma.rn.f32 	%f68, %f66, %f67, %f65;
	ld.shared.f32 	%f69, [%r1+76];
	ld.shared.f32 	%f70, [%r4+2432];
	fma.rn.f32 	%f71, %f69, %f70, %f68;
	ld.shared.f32 	%f72, [%r1+80];
	ld.shared.f32 	%f73, [%r4+2560];
	fma.rn.f32 	%f74, %f72, %f73, %f71;
	ld.shared.f32 	%f75, [%r1+84];
	ld.shared.f32 	%f76, [%r4+2688];
	fma.rn.f32 	%f77, %f75, %f76, %f74;
	ld.shared.f32 	%f78, [%r1+88];
	ld.shared.f32 	%f79, [%r4+2816];
	fma.rn.f32 	%f80, %f78, %f79, %f77;
	ld.shared.f32 	%f81, [%r1+92];
	ld.shared.f32 	%f82, [%r4+2944];
	fma.rn.f32 	%f83, %f81, %f82, %f80;
	ld.shared.f32 	%f84, [%r1+96];
	ld.shared.f32 	%f85, [%r4+3072];
	fma.rn.f32 	%f86, %f84, %f85, %f83;
	ld.shared.f32 	%f87, [%r1+100];
	ld.shared.f32 	%f88, [%r4+3200];
	fma.rn.f32 	%f89, %f87, %f88, %f86;
	ld.shared.f32 	%f90, [%r1+104];
	ld.shared.f32 	%f91, [%r4+3328];
	fma.rn.f32 	%f92, %f90, %f91, %f89;
	ld.shared.f32 	%f93, [%r1+108];
	ld.shared.f32 	%f94, [%r4+3456];
	fma.rn.f32 	%f95, %f93, %f94, %f92;
	ld.shared.f32 	%f96, [%r1+112];
	ld.shared.f32 	%f97, [%r4+3584];
	fma.rn.f32 	%f98, %f96, %f97, %f95;
	ld.shared.f32 	%f99, [%r1+116];
	ld.shared.f32 	%f100, [%r4+3712];
	fma.rn.f32 	%f101, %f99, %f100, %f98;
	ld.shared.f32 	%f102, [%r1+120];
	ld.shared.f32 	%f103, [%r4+3840];
	fma.rn.f32 	%f104, %f102, %f103, %f101;
	ld.shared.f32 	%f105, [%r1+124];
	ld.shared.f32 	%f106, [%r4+3968];
	fma.rn.f32 	%f110, %f105, %f106, %f104;
	bar.sync 	0;
	add.s64 	%rd43, %rd43, 32;
	add.s64 	%rd42, %rd42, %rd7;
	add.s64 	%rd41, %rd41, 128;
	setp.lt.u64 	%p11, %rd43, %rd19;
	@%p11 bra 	$L__BB1_3;
$L__BB1_8:
	setp.le.u64 	%p12, %rd18, %rd3;
	setp.ge.u64 	%p13, %rd22, %rd21;
	or.pred  	%p14, %p12, %p13;
	@%p14 bra 	$L__BB1_10;
	mad.lo.s64 	%rd36, %rd21, %rd3, %rd22;
	cvta.to.global.u64 	%rd37, %rd17;
	shl.b64 	%rd38, %rd36, 2;
	add.s64 	%rd39, %rd37, %rd38;
	st.global.f32 	[%rd39], %f110;
$L__BB1_10:
	ret;

}
	// .globl	_Z22matmul_tiled_1d_kernelILm1024ELm1ELm1024ELm32ELm32EEvPfS0_S0_mmm
.visible .entry _Z22matmul_tiled_1d_kernelILm1024ELm1ELm1024ELm32ELm32EEvPfS0_S0_mmm(
	.param .u64 .ptr .align 1 _Z22matmul_tiled_1d_kernelILm1024ELm1ELm1024ELm32ELm32EEvPfS0_S0_mmm_param_0,
	.param .u64 .ptr .align 1 _Z22matmul_tiled_1d_kernelILm1024ELm1ELm1024ELm32ELm32EEvPfS0_S0_mmm_param_1,
	.param .u64 .ptr .align 1 _Z22matmul_tiled_1d_kernelILm1024ELm1ELm1024ELm32ELm32EEvPfS0_S0_mmm_param_2,
	.param .u64 _Z22matmul_tiled_1d_kernelILm1024ELm1ELm1024ELm32ELm32EEvPfS0_S0_mmm_param_3,
	.param .u64 _Z22matmul_tiled_1d_kernelILm1024ELm1ELm1024ELm32ELm32EEvPfS0_S0_mmm_param_4,
	.param .u64 _Z22matmul_tiled_1d_kernelILm1024ELm1ELm1024ELm32ELm32EEvPfS0_S0_mmm_param_5
)
{
	.local .align 16 .b8 	__local_depot2[4096];
	.reg .b64 	%SP;
	.reg .b64 	%SPL;
	.reg .pred 	%p<107>;
	.reg .b32 	%r<25>;
	.reg .b32 	%f<139>;
	.reg .b64 	%rd<278>;
	// demoted variable
	.shared .align 4 .b8 _ZZ22matmul_tiled_1d_kernelILm1024ELm1ELm1024ELm32ELm32EEvPfS0_S0_mmmE3A_s[4096];
	// demoted variable
	.shared .align 4 .b8 _ZZ22matmul_tiled_1d_kernelILm1024ELm1ELm1024ELm32ELm32EEvPfS0_S0_mmmE3B_s[4096];
	mov.u64 	%SPL, __local_depot2;
	ld.param.u64 	%rd118, [_Z22matmul_tiled_1d_kernelILm1024ELm1ELm1024ELm32ELm32EEvPfS0_S0_mmm_param_0];
	ld.param.u64 	%rd119, [_Z22matmul_tiled_1d_kernelILm1024ELm1ELm1024ELm32ELm32EEvPfS0_S0_mmm_param_1];
	ld.param.u64 	%rd120, [_Z22matmul_tiled_1d_kernelILm1024ELm1ELm1024ELm32ELm32EEvPfS0_S0_mmm_param_2];
	ld.param.u64 	%rd121, [_Z22matmul_tiled_1d_kernelILm1024ELm1ELm1024ELm32ELm32EEvPfS0_S0_mmm_param_3];
	ld.param.u64 	%rd122, [_Z22matmul_tiled_1d_kernelILm1024ELm1ELm1024ELm32ELm32EEvPfS0_S0_mmm_param_4];
	ld.param.u64 	%rd123, [_Z22matmul_tiled_1d_kernelILm1024ELm1ELm1024ELm32ELm32EEvPfS0_S0_mmm_param_5];
	add.u64 	%rd1, %SPL, 0;
	mov.u32 	%r7, %tid.x;
	cvt.u64.u32 	%rd2, %r7;
	and.b32  	%r8, %r7, 31;
	cvt.u64.u32 	%rd3, %r8;
	shr.u32 	%r9, %r7, 5;
	cvt.u64.u32 	%rd4, %r9;
	mov.f32 	%f37, 0f00000000;
	st.local.v4.f32 	[%rd1], {%f37, %f37, %f37, %f37};
	st.local.v4.f32 	[%rd1+16], {%f37, %f37, %f37, %f37};
	st.local.v4.f32 	[%rd1+32], {%f37, %f37, %f37, %f37};
	st.local.v4.f32 	[%rd1+48], {%f37, %f37, %f37, %f37};
	add.s64 	%rd5, %rd1, 64;
	st.local.v4.f32 	[%rd1+64], {%f37, %f37, %f37, %f37};
	st.local.v4.f32 	[%rd1+80], {%f37, %f37, %f37, %f37};
	st.local.v4.f32 	[%rd1+96], {%f37, %f37, %f37, %f37};
	st.local.v4.f32 	[%rd1+112], {%f37, %f37, %f37, %f37};
	st.local.v4.f32 	[%rd1+128], {%f37, %f37, %f37, %f37};
	st.local.v4.f32 	[%rd1+144], {%f37, %f37, %f37, %f37};
	st.local.v4.f32 	[%rd1+160], {%f37, %f37, %f37, %f37};
	st.local.v4.f32 	[%rd1+176], {%f37, %f37, %f37, %f37};
	st.local.v4.f32 	[%rd1+192], {%f37, %f37, %f37, %f37};
	st.local.v4.f32 	[%rd1+208], {%f37, %f37, %f37, %f37};
	st.local.v4.f32 	[%rd1+224], {%f37, %f37, %f37, %f37};
	st.local.v4.f32 	[%rd1+240], {%f37, %f37, %f37, %f37};
	st.local.v4.f32 	[%rd1+256], {%f37, %f37, %f37, %f37};
	st.local.v4.f32 	[%rd1+272], {%f37, %f37, %f37, %f37};
	st.local.v4.f32 	[%rd1+288], {%f37, %f37, %f37, %f37};
	st.local.v4.f32 	[%rd1+304], {%f37, %f37, %f37, %f37};
	st.local.v4.f32 	[%rd1+320], {%f37, %f37, %f37, %f37};
	st.local.v4.f32 	[%rd1+336], {%f37, %f37, %f37, %f37};
	st.local.v4.f32 	[%rd1+352], {%f37, %f37, %f37, %f37};
	st.local.v4.f32 	[%rd1+368], {%f37, %f37, %f37, %f37};
	st.local.v4.f32 	[%rd1+384], {%f37, %f37, %f37, %f37};
	st.local.v4.f32 	[%rd1+400], {%f37, %f37, %f37, %f37};
	st.local.v4.f32 	[%rd1+416], {%f37, %f37, %f37, %f37};
	st.local.v4.f32 	[%rd1+432], {%f37, %f37, %f37, %f37};
	st.local.v4.f32 	[%rd1+448], {%f37, %f37, %f37, %f37};
	st.local.v4.f32 	[%rd1+464], {%f37, %f37, %f37, %f37};
	st.local.v4.f32 	[%rd1+480], {%f37, %f37, %f37, %f37};
	st.local.v4.f32 	[%rd1+496], {%f37, %f37, %f37, %f37};
	st.local.v4.f32 	[%rd1+512], {%f37, %f37, %f37, %f37};
	st.local.v4.f32 	[%rd1+528], {%f37, %f37, %f37, %f37};
	st.local.v4.f32 	[%rd1+544], {%f37, %f37, %f37, %f37};
	st.local.v4.f32 	[%rd1+560], {%f37, %f37, %f37, %f37};
	st.local.v4.f32 	[%rd1+576], {%f37, %f37, %f37, %f37};
	st.local.v4.f32 	[%rd1+592], {%f37, %f37, %f37, %f37};
	st.local.v4.f32 	[%rd1+608], {%f37, %f37, %f37, %f37};
	st.local.v4.f32 	[%rd1+624], {%f37, %f37, %f37, %f37};
	st.local.v4.f32 	[%rd1+640], {%f37, %f37, %f37, %f37};
	st.local.v4.f32 	[%rd1+656], {%f37, %f37, %f37, %f37};
	st.local.v4.f32 	[%rd1+672], {%f37, %f37, %f37, %f37};
	st.local.v4.f32 	[%rd1+688], {%f37, %f37, %f37, %f37};
	st.local.v4.f32 	[%rd1+704], {%f37, %f37, %f37, %f37};
	st.local.v4.f32 	[%rd1+720], {%f37, %f37, %f37, %f37};
	st.local.v4.f32 	[%rd1+736], {%f37, %f37, %f37, %f37};
	st.local.v4.f32 	[%rd1+752], {%f37, %f37, %f37, %f37};
	st.local.v4.f32 	[%rd1+768], {%f37, %f37, %f37, %f37};
	st.local.v4.f32 	[%rd1+784], {%f37, %f37, %f37, %f37};
	st.local.v4.f32 	[%rd1+800], {%f37, %f37, %f37, %f37};
	st.local.v4.f32 	[%rd1+816], {%f37, %f37, %f37, %f37};
	st.local.v4.f32 	[%rd1+832], {%f37, %f37, %f37, %f37};
	st.local.v4.f32 	[%rd1+848], {%f37, %f37, %f37, %f37};
	st.local.v4.f32 	[%rd1+864], {%f37, %f37, %f37, %f37};
	st.local.v4.f32 	[%rd1+880], {%f37, %f37, %f37, %f37};
	st.local.v4.f32 	[%rd1+896], {%f37, %f37, %f37, %f37};
	st.local.v4.f32 	[%rd1+912], {%f37, %f37, %f37, %f37};
	st.local.v4.f32 	[%rd1+928], {%f37, %f37, %f37, %f37};
	st.local.v4.f32 	[%rd1+944], {%f37, %f37, %f37, %f37};
	st.local.v4.f32 	[%rd1+960], {%f37, %f37, %f37, %f37};
	st.local.v4.f32 	[%rd1+976], {%f37, %f37, %f37, %f37};
	st.local.v4.f32 	[%rd1+992], {%f37, %f37, %f37, %f37};
	st.local.v4.f32 	[%rd1+1008], {%f37, %f37, %f37, %f37};
	st.local.v4.f32 	[%rd1+1024], {%f37, %f37, %f37, %f37};
	st.local.v4.f32 	[%rd1+1040], {%f37, %f37, %f37, %f37};
	st.local.v4.f32 	[%rd1+1056], {%f37, %f37, %f37, %f37};
	st.local.v4.f32 	[%rd1+1072], {%f37, %f37, %f37, %f37};
	st.local.v4.f32 	[%rd1+1088], {%f37, %f37, %f37, %f37};
	st.local.v4.f32 	[%rd1+1104], {%f37, %f37, %f37, %f37};
	st.local.v4.f32 	[%rd1+1120], {%f37, %f37, %f37, %f37};
	st.local.v4.f32 	[%rd1+1136], {%f37, %f37, %f37, %f37};
	st.local.v4.f32 	[%rd1+1152], {%f37, %f37, %f37, %f37};
	st.local.v4.f32 	[%rd1+1168], {%f37, %f37, %f37, %f37};
	st.local.v4.f32 	[%rd1+1184], {%f37, %f37, %f37, %f37};
	st.local.v4.f32 	[%rd1+1200], {%f37, %f37, %f37, %f37};
	st.local.v4.f32 	[%rd1+1216], {%f37, %f37, %f37, %f37};
	st.local.v4.f32 	[%rd1+1232], {%f37, %f37, %f37, %f37};
	st.local.v4.f32 	[%rd1+1248], {%f37, %f37, %f37, %f37};
	st.local.v4.f32 	[%rd1+1264], {%f37, %f37, %f37, %f37};
	st.local.v4.f32 	[%rd1+1280], {%f37, %f37, %f37, %f37};
	st.local.v4.f32 	[%rd1+1296], {%f37, %f37, %f37, %f37};
	st.local.v4.f32 	[%rd1+1312], {%f37, %f37, %f37, %f37};
	st.local.v4.f32 	[%rd1+1328], {%f37, %f37, %f37, %f37};
	st.local.v4.f32 	[%rd1+1344], {%f37, %f37, %f37, %f37};
	st.local.v4.f32 	[%rd1+1360], {%f37, %f37, %f37, %f37};
	st.local.v4.f32 	[%rd1+1376], {%f37, %f37, %f37, %f37};
	st.local.v4.f32 	[%rd1+1392], {%f37, %f37, %f37, %f37};
	st.local.v4.f32 	[%rd1+1408], {%f37, %f37, %f37, %f37};
	st.local.v4.f32 	[%rd1+1424], {%f37, %f37, %f37, %f37};
	st.local.v4.f32 	[%rd1+1440], {%f37, %f37, %f37, %f37};
	st.local.v4.f32 	[%rd1+1456], {%f37, %f37, %f37, %f37};
	st.local.v4.f32 	[%rd1+1472], {%f37, %f37, %f37, %f37};
	st.local.v4.f32 	[%rd1+1488], {%f37, %f37, %f37, %f37};
	st.local.v4.f32 	[%rd1+1504], {%f37, %f37, %f37, %f37};
	st.local.v4.f32 	[%rd1+1520], {%f37, %f37, %f37, %f37};
	st.local.v4.f32 	[%rd1+1536], {%f37, %f37, %f37, %f37};
	st.local.v4.f32 	[%rd1+1552], {%f37, %f37, %f37, %f37};
	st.local.v4.f32 	[%rd1+1568], {%f37, %f37, %f37, %f37};
	st.local.v4.f32 	[%rd1+1584], {%f37, %f37, %f37, %f37};
	st.local.v4.f32 	[%rd1+1600], {%f37, %f37, %f37, %f37};
	st.local.v4.f32 	[%rd1+1616], {%f37, %f37, %f37, %f37};
	st.local.v4.f32 	[%rd1+1632], {%f37, %f37, %f37, %f37};
	st.local.v4.f32 	[%rd1+1648], {%f37, %f37, %f37, %f37};
	st.local.v4.f32 	[%rd1+1664], {%f37, %f37, %f37, %f37};
	st.local.v4.f32 	[%rd1+1680], {%f37, %f37, %f37, %f37};
	st.local.v4.f32 	[%rd1+1696], {%f37, %f37, %f37, %f37};
	st.local.v4.f32 	[%rd1+1712], {%f37, %f37, %f37, %f37};
	st.local.v4.f32 	[%rd1+1728], {%f37, %f37, %f37, %f37};
	st.local.v4.f32 	[%rd1+1744], {%f37, %f37, %f37, %f37};
	st.local.v4.f32 	[%rd1+1760], {%f37, %f37, %f37, %f37};
	st.local.v4.f32 	[%rd1+1776], {%f37, %f37, %f37, %f37};
	st.local.v4.f32 	[%rd1+1792], {%f37, %f37, %f37, %f37};
	st.local.v4.f32 	[%rd1+1808], {%f37, %f37, %f37, %f37};
	st.local.v4.f32 	[%rd1+1824], {%f37, %f37, %f37, %f37};
	st.local.v4.f32 	[%rd1+1840], {%f37, %f37, %f37, %f37};
	st.local.v4.f32 	[%rd1+1856], {%f37, %f37, %f37, %f37};
	st.local.v4.f32 	[%rd1+1872], {%f37, %f37, %f37, %f37};
	st.local.v4.f32 	[%rd1+1888], {%f37, %f37, %f37, %f37};
	st.local.v4.f32 	[%rd1+1904], {%f37, %f37, %f37, %f37};
	st.local.v4.f32 	[%rd1+1920], {%f37, %f37, %f37, %f37};
	st.local.v4.f32 	[%rd1+1936], {%f37, %f37, %f37, %f37};
	st.local.v4.f32 	[%rd1+1952], {%f37, %f37, %f37, %f37};
	st.local.v4.f32 	[%rd1+1968], {%f37, %f37, %f37, %f37};
	st.local.v4.f32 	[%rd1+1984], {%f37, %f37, %f37, %f37};
	st.local.v4.f32 	[%rd1+2000], {%f37, %f37, %f37, %f37};
	st.local.v4.f32 	[%rd1+2016], {%f37, %f37, %f37, %f37};
	st.local.v4.f32 	[%rd1+2032], {%f37, %f37, %f37, %f37};
	st.local.v4.f32 	[%rd1+2048], {%f37, %f37, %f37, %f37};
	st.local.v4.f32 	[%rd1+2064], {%f37, %f37, %f37, %f37};
	st.local.v4.f32 	[%rd1+2080], {%f37, %f37, %f37, %f37};
	st.local.v4.f32 	[%rd1+2096], {%f37, %f37, %f37, %f37};
	st.local.v4.f32 	[%rd1+2112], {%f37, %f37, %f37, %f37};
	st.local.v4.f32 	[%rd1+2128], {%f37, %f37, %f37, %f37};
	st.local.v4.f32 	[%rd1+2144], {%f37, %f37, %f37, %f37};
	st.local.v4.f32 	[%rd1+2160], {%f37, %f37, %f37, %f37};
	st.local.v4.f32 	[%rd1+2176], {%f37, %f37, %f37, %f37};
	st.local.v4.f32 	[%rd1+2192], {%f37, %f37, %f37, %f37};
	st.local.v4.f32 	[%rd1+2208], {%f37, %f37, %f37, %f37};
	st.local.v4.f32 	[%rd1+2224], {%f37, %f37, %f37, %f37};
	st.local.v4.f32 	[%rd1+2240], {%f37, %f37, %f37, %f37};
	st.local.v4.f32 	[%rd1+2256], {%f37, %f37, %f37, %f37};
	st.local.v4.f32 	[%rd1+2272], {%f37, %f37, %f37, %f37};
	st.local.v4.f32 	[%rd1+2288], {%f37, %f37, %f37, %f37};
	st.local.v4.f32 	[%rd1+2304], {%f37, %f37, %f37, %f37};
	st.local.v4.f32 	[%rd1+2320], {%f37, %f37, %f37, %f37};
	st.local.v4.f32 	[%rd1+2336], {%f37, %f37, %f37, %f37};
	st.local.v4.f32 	[%rd1+2352], {%f37, %f37, %f37, %f37};
	st.local.v4.f32 	[%rd1+2368], {%f37, %f37, %f37, %f37};
	st.local.v4.f32 	[%rd1+2384], {%f37, %f37, %f37, %f37};
	st.local.v4.f32 	[%rd1+2400], {%f37, %f37, %f37, %f37};
	st.local.v4.f32 	[%rd1+2416], {%f37, %f37, %f37, %f37};
	st.local.v4.f32 	[%rd1+2432], {%f37, %f37, %f37, %f37};
	st.local.v4.f32 	[%rd1+2448], {%f37, %f37, %f37, %f37};
	st.local.v4.f32 	[%rd1+2464], {%f37, %f37, %f37, %f37};
	st.local.v4.f32 	[%rd1+2480], {%f37, %f37, %f37, %f37};
	st.local.v4.f32 	[%rd1+2496], {%f37, %f37, %f37, %f37};
	st.local.v4.f32 	[%rd1+2512], {%f37, %f37, %f37, %f37};
	st.local.v4.f32 	[%rd1+2528], {%f37, %f37, %f37, %f37};
	st.local.v4.f32 	[%rd1+2544], {%f37, %f37, %f37, %f37};
	st.local.v4.f32 	[%rd1+2560], {%f37, %f37, %f37, %f37};
	st.local.v4.f32 	[%rd1+2576], {%f37, %f37, %f37, %f37};
	st.local.v4.f32 	[%rd1+2592], {%f37, %f37, %f37, %f37};
	st.local.v4.f32 	[%rd1+2608], {%f37, %f37, %f37, %f37};
	st.local.v4.f32 	[%rd1+2624], {%f37, %f37, %f37, %f37};
	st.local.v4.f32 	[%rd1+2640], {%f37, %f37, %f37, %f37};
	st.local.v4.f32 	[%rd1+2656], {%f37, %f37, %f37, %f37};
	st.local.v4.f32 	[%rd1+2672], {%f37, %f37, %f37, %f37};
	st.local.v4.f32 	[%rd1+2688], {%f37, %f37, %f37, %f37};
	st.local.v4.f32 	[%rd1+2704], {%f37, %f37, %f37, %f37};
	st.local.v4.f32 	[%rd1+2720], {%f37, %f37, %f37, %f37};
	st.local.v4.f32 	[%rd1+2736], {%f37, %f37, %f37, %f37};
	st.local.v4.f32 	[%rd1+2752], {%f37, %f37, %f37, %f37};
	st.local.v4.f32 	[%rd1+2768], {%f37, %f37, %f37, %f37};
	st.local.v4.f32 	[%rd1+2784], {%f37, %f37, %f37, %f37};
	st.local.v4.f32 	[%rd1+2800], {%f37, %f37, %f37, %f37};
	st.local.v4.f32 	[%rd1+2816], {%f37, %f37, %f37, %f37};
	st.local.v4.f32 	[%rd1+2832], {%f37, %f37, %f37, %f37};
	st.local.v4.f32 	[%rd1+2848], {%f37, %f37, %f37, %f37};
	st.local.v4.f32 	[%rd1+2864], {%f37, %f37, %f37, %f37};
	st.local.v4.f32 	[%rd1+2880], {%f37, %f37, %f37, %f37};
	st.local.v4.f32 	[%rd1+2896], {%f37, %f37, %f37, %f37};
	st.local.v4.f32 	[%rd1+2912], {%f37, %f37, %f37, %f37};
	st.local.v4.f32 	[%rd1+2928], {%f37, %f37, %f37, %f37};
	st.local.v4.f32 	[%rd1+2944], {%f37, %f37, %f37, %f37};
	st.local.v4.f32 	[%rd1+2960], {%f37, %f37, %f37, %f37};
	st.local.v4.f32 	[%rd1+2976], {%f37, %f37, %f37, %f37};
	st.local.v4.f32 	[%rd1+2992], {%f37, %f37, %f37, %f37};
	st.local.v4.f32 	[%rd1+3008], {%f37, %f37, %f37, %f37};
	st.local.v4.f32 	[%rd1+3024], {%f37, %f37, %f37, %f37};
	st.local.v4.f32 	[%rd1+3040], {%f37, %f37, %f37, %f37};
	st.local.v4.f32 	[%rd1+3056], {%f37, %f37, %f37, %f37};
	st.local.v4.f32 	[%rd1+3072], {%f37, %f37, %f37, %f37};
	st.local.v4.f32 	[%rd1+3088], {%f37, %f37, %f37, %f37};
	st.local.v4.f32 	[%rd1+3104], {%f37, %f37, %f37, %f37};
	st.local.v4.f32 	[%rd1+3120], {%f37, %f37, %f37, %f37};
	st.local.v4.f32 	[%rd1+3136], {%f37, %f37, %f37, %f37};
	st.local.v4.f32 	[%rd1+3152], {%f37, %f37, %f37, %f37};
	st.local.v4.f32 	[%rd1+3168], {%f37, %f37, %f37, %f37};
	st.local.v4.f32 	[%rd1+3184], {%f37, %f37, %f37, %f37};
	st.local.v4.f32 	[%rd1+3200], {%f37, %f37, %f37, %f37};
	st.local.v4.f32 	[%rd1+3216], {%f37, %f37, %f37, %f37};
	st.local.v4.f32 	[%rd1+3232], {%f37, %f37, %f37, %f37};
	st.local.v4.f32 	[%rd1+3248], {%f37, %f37, %f37, %f37};
	st.local.v4.f32 	[%rd1+3264], {%f37, %f37, %f37, %f37};
	st.local.v4.f32 	[%rd1+3280], {%f37, %f37, %f37, %f37};
	st.local.v4.f32 	[%rd1+3296], {%f37, %f37, %f37, %f37};
	st.local.v4.f32 	[%rd1+3312], {%f37, %f37, %f37, %f37};
	st.local.v4.f32 	[%rd1+3328], {%f37, %f37, %f37, %f37};
	st.local.v4.f32 	[%rd1+3344], {%f37, %f37, %f37, %f37};
	st.local.v4.f32 	[%rd1+3360], {%f37, %f37, %f37, %f37};
	st.local.v4.f32 	[%rd1+3376], {%f37, %f37, %f37, %f37};
	st.local.v4.f32 	[%rd1+3392], {%f37, %f37, %f37, %f37};
	st.local.v4.f32 	[%rd1+3408], {%f37, %f37, %f37, %f37};
	st.local.v4.f32 	[%rd1+3424], {%f37, %f37, %f37, %f37};
	st.local.v4.f32 	[%rd1+3440], {%f37, %f37, %f37, %f37};
	st.local.v4.f32 	[%rd1+3456], {%f37, %f37, %f37, %f37};
	st.local.v4.f32 	[%rd1+3472], {%f37, %f37, %f37, %f37};
	st.local.v4.f32 	[%rd1+3488], {%f37, %f37, %f37, %f37};
	st.local.v4.f32 	[%rd1+3504], {%f37, %f37, %f37, %f37};
	st.local.v4.f32 	[%rd1+3520], {%f37, %f37, %f37, %f37};
	st.local.v4.f32 	[%rd1+3536], {%f37, %f37, %f37, %f37};
	st.local.v4.f32 	[%rd1+3552], {%f37, %f37, %f37, %f37};
	st.local.v4.f32 	[%rd1+3568], {%f37, %f37, %f37, %f37};
	st.local.v4.f32 	[%rd1+3584], {%f37, %f37, %f37, %f37};
	st.local.v4.f32 	[%rd1+3600], {%f37, %f37, %f37, %f37};
	st.local.v4.f32 	[%rd1+3616], {%f37, %f37, %f37, %f37};
	st.local.v4.f32 	[%rd1+3632], {%f37, %f37, %f37, %f37};
	st.local.v4.f32 	[%rd1+3648], {%f37, %f37, %f37, %f37};
	st.local.v4.f32 	[%rd1+3664], {%f37, %f37, %f37, %f37};
	st.local.v4.f32 	[%rd1+3680], {%f37, %f37, %f37, %f37};
	st.local.v4.f32 	[%rd1+3696], {%f37, %f37, %f37, %f37};
	st.local.v4.f32 	[%rd1+3712], {%f37, %f37, %f37, %f37};
	st.local.v4.f32 	[%rd1+3728], {%f37, %f37, %f37, %f37};
	st.local.v4.f32 	[%rd1+3744], {%f37, %f37, %f37, %f37};
	st.local.v4.f32 	[%rd1+3760], {%f37, %f37, %f37, %f37};
	st.local.v4.f32 	[%rd1+3776], {%f37, %f37, %f37, %f37};
	st.local.v4.f32 	[%rd1+3792], {%f37, %f37, %f37, %f37};
	st.local.v4.f32 	[%rd1+3808], {%f37, %f37, %f37, %f37};
	st.local.v4.f32 	[%rd1+3824], {%f37, %f37, %f37, %f37};
	st.local.v4.f32 	[%rd1+3840], {%f37, %f37, %f37, %f37};
	st.local.v4.f32 	[%rd1+3856], {%f37, %f37, %f37, %f37};
	st.local.v4.f32 	[%rd1+3872], {%f37, %f37, %f37, %f37};
	st.local.v4.f32 	[%rd1+3888], {%f37, %f37, %f37, %f37};
	st.local.v4.f32 	[%rd1+3904], {%f37, %f37, %f37, %f37};
	st.local.v4.f32 	[%rd1+3920], {%f37, %f37, %f37, %f37};
	st.local.v4.f32 	[%rd1+3936], {%f37, %f37, %f37, %f37};
	st.local.v4.f32 	[%rd1+3952], {%f37, %f37, %f37, %f37};
	st.local.v4.f32 	[%rd1+3968], {%f37, %f37, %f37, %f37};
	st.local.v4.f32 	[%rd1+3984], {%f37, %f37, %f37, %f37};
	st.local.v4.f32 	[%rd1+4000], {%f37, %f37, %f37, %f37};
	st.local.v4.f32 	[%rd1+4016], {%f37, %f37, %f37, %f37};
	st.local.v4.f32 	[%rd1+4032], {%f37, %f37, %f37, %f37};
	st.local.v4.f32 	[%rd1+4048], {%f37, %f37, %f37, %f37};
	st.local.v4.f32 	[%rd1+4064], {%f37, %f37, %f37, %f37};
	st.local.v4.f32 	[%rd1+4080], {%f37, %f37, %f37, %f37};
	setp.eq.s64 	%p1, %rd122, 0;
	@%p1 bra 	$L__BB2_9;
	cvt.u32.u64 	%r10, %rd2;
	cvt.u32.u64 	%r11, %rd4;
	cvt.u32.u64 	%r12, %rd3;
	mov.u32 	%r13, %ctaid.x;
	mul.wide.u32 	%rd126, %r13, 1024;
	mov.u32 	%r14, %ctaid.y;
	shl.b32 	%r15, %r14, 10;
	or.b32  	%r16, %r15, %r10;
	cvt.u64.u32 	%rd6, %r16;
	shl.b32 	%r17, %r10, 2;
	mov.u32 	%r18, _ZZ22matmul_tiled_1d_kernelILm1024ELm1ELm1024ELm32ELm32EEvPfS0_S0_mmmE3A_s;
	add.s32 	%r1, %r18, %r17;
	mul.lo.s64 	%rd7, %rd122, %rd6;
	or.b64  	%rd8, %rd126, %rd2;
	shl.b32 	%r19, %r10, 12;
	mov.u32 	%r20, _ZZ22matmul_tiled_1d_kernelILm1024ELm1ELm1024ELm32ELm32EEvPfS0_S0_mmmE3B_s;
	add.s32 	%r21, %r20, %r19;
	add.s32 	%r2, %r21, %r17;
	shl.b32 	%r22, %r11, 2;
	add.s32 	%r3, %r20, %r22;
	shl.b32 	%r23, %r12, 2;
	add.s32 	%r4, %r18, %r23;
	cvta.to.global.u64 	%rd9, %rd118;
	cvta.to.global.u64 	%rd10, %rd119;
	mov.b64 	%rd240, 0;
$L__BB2_2:
	setp.le.u64 	%p2, %rd121, %rd6;
	setp.ge.u64 	%p3, %rd240, %rd123;
	mov.f32 	%f137, 0f00000000;
	or.pred  	%p4, %p2, %p3;
	@%p4 bra 	$L__BB2_4;
	add.s64 	%rd127, %rd240, %rd7;
	shl.b64 	%rd128, %rd127, 2;
	add.s64 	%rd129, %rd9, %rd128;
	ld.global.f32 	%f137, [%rd129];
$L__BB2_4:
	setp.ge.u64 	%p5, %rd8, %rd123;
	st.shared.f32 	[%r1], %f137;
	add.s64 	%rd42, %rd240, %rd2;
	setp.ge.u64 	%p6, %rd42, %rd121;
	mov.f32 	%f138, 0f00000000;
	or.pred  	%p7, %p6, %p5;
	@%p7 bra 	$L__BB2_6;
	mad.lo.s64 	%rd130, %rd42, %rd123, %rd8;
	shl.b64 	%rd131, %rd130, 2;
	add.s64 	%rd132, %rd10, %rd131;
	ld.global.f32 	%f138, [%rd132];
$L__BB2_6:
	st.shared.f32 	[%r2], %f138;
	bar.sync 	0;
	ld.shared.f32 	%f5, [%r3];
	ld.shared.f32 	%f6, [%r3+128];
	ld.shared.f32 	%f7, [%r3+256];
	ld.shared.f32 	%f8, [%r3+384];
	ld.shared.f32 	%f9, [%r3+512];
	ld.shared.f32 	%f10, [%r3+640];
	ld.shared.f32 	%f11, [%r3+768];
	ld.shared.f32 	%f12, [%r3+896];
	ld.shared.f32 	%f13, [%r3+1024];
	ld.shared.f32 	%f14, [%r3+1152];
	ld.shared.f32 	%f15, [%r3+1280];
	ld.shared.f32 	%f16, [%r3+1408];
	ld.shared.f32 	%f17, [%r3+1536];
	ld.shared.f32 	%f18, [%r3+1664];
	ld.shared.f32 	%f19, [%r3+1792];
	ld.shared.f32 	%f20, [%r3+1920];
	ld.shared.f32 	%f21, [%r3+2048];
	ld.shared.f32 	%f22, [%r3+2176];
	ld.shared.f32 	%f23, [%r3+2304];
	ld.shared.f32 	%f24, [%r3+2432];
	ld.shared.f32 	%f25, [%r3+2560];
	ld.shared.f32 	%f26, [%r3+2688];
	ld.shared.f32 	%f27, [%r3+2816];
	ld.shared.f32 	%f28, [%r3+2944];
	ld.shared.f32 	%f29, [%r3+3072];
	ld.shared.f32 	%f30, [%r3+3200];
	ld.shared.f32 	%f31, [%r3+3328];
	ld.shared.f32 	%f32, [%r3+3456];
	ld.shared.f32 	%f33, [%r3+3584];
	ld.shared.f32 	%f34, [%r3+3712];
	ld.shared.f32 	%f35, [%r3+3840];
	ld.shared.f32 	%f36, [%r3+3968];
	mov.b64 	%rd242, -32;
	mov.u64 	%rd241, %rd5;
	mov.u32 	%r24, %r4;
$L__BB2_7:
	ld.shared.f32 	%f40, [%r24];
	ld.local.v4.f32 	{%f41, %f42, %f43, %f44}, [%rd241+-64];
	fma.rn.f32 	%f45, %f40, %f5, %f41;
	fma.rn.f32 	%f46, %f40, %f6, %f42;
	fma.rn.f32 	%f47, %f40, %f7, %f43;
	fma.rn.f32 	%f48, %f40, %f8, %f44;
	st.local.v4.f32 	[%rd241+-64], {%f45, %f46, %f47, %f48};
	ld.local.v4.f32 	{%f49, %f50, %f51, %f52}, [%rd241+-48];
	fma.rn.f32 	%f53, %f40, %f9, %f49;
	fma.rn.f32 	%f54, %f40, %f10, %f50;
	fma.rn.f32 	%f55, %f40, %f11, %f51;
	fma.rn.f32 	%f56, %f40, %f12, %f52;
	st.local.v4.f32 	[%rd241+-48], {%f53, %f54, %f55, %f56};
	ld.local.v4.f32 	{%f57, %f58, %f59, %f60}, [%rd241+-32];
	fma.rn.f32 	%f61, %f40, %f13, %f57;
	fma.rn.f32 	%f62, %f40, %f14, %f58;
	fma.rn.f32 	%f63, %f40, %f15, %f59;
	fma.rn.f32 	%f64, %f40, %f16, %f60;
	st.local.v4.f32 	[%rd241+-32], {%f61, %f62, %f63, %f64};
	ld.local.v4.f32 	{%f65, %f66, %f67, %f68}, [%rd241+-16];
	fma.rn.f32 	%f69, %f40, %f17, %f65;
	fma.rn.f32 	%f70, %f40, %f18, %f66;
	fma.rn.f32 	%f71, %f40, %f19, %f67;
	fma.rn.f32 	%f72, %f40, %f20, %f68;
	st.local.v4.f32 	[%rd241+-16], {%f69, %f70, %f71, %f72};
	ld.local.v4.f32 	{%f73, %f74, %f75, %f76}, [%rd241];
	fma.rn.f32 	%f77, %f40, %f21, %f73;
	fma.rn.f32 	%f78, %f40, %f22, %f74;
	fma.rn.f32 	%f79, %f40, %f23, %f75;
	fma.rn.f32 	%f80, %f40, %f24, %f76;
	st.local.v4.f32 	[%rd241], {%f77, %f78, %f79, %f80};
	ld.local.v4.f32 	{%f81, %f82, %f83, %f84}, [%rd241+16];
	fma.rn.f32 	%f85, %f40, %f25, %f81;
	fma.rn.f32 	%f86, %f40, %f26, %f82;
	fma.rn.f32 	%f87, %f40, %f27, %f83;
	fma.rn.f32 	%f88, %f40, %f28, %f84;
	st.local.v4.f32 	[%rd241+16], {%f85, %f86, %f87, %f88};
	ld.local.v4.f32 	{%f89, %f90, %f91, %f92}, [%rd241+32];
	fma.rn.f32 	%f93, %f40, %f29, %f89;
	fma.rn.f32 	%f94, %f40, %f30, %f90;
	fma.rn.f32 	%f95, %f40, %f31, %f91;
	fma.rn.f32 	%f96, %f40, %f32, %f92;
	st.local.v4.f32 	[%rd241+32], {%f93, %f94, %f95, %f96};
	ld.local.v4.f32 	{%f97, %f98, %f99, %f100}, [%rd241+48];
	fma.rn.f32 	%f101, %f40, %f33, %f97;
	fma.rn.f32 	%f102, %f40, %f34, %f98;
	fma.rn.f32 	%f103, %f40, %f35, %f99;
	fma.rn.f32 	%f104, %f40, %f36, %f100;
	st.local.v4.f32 	[%rd241+48], {%f101, %f102, %f103, %f104};
	add.s32 	%r24, %r24, 128;
	add.s64 	%rd242, %rd242, 32;
	add.s64 	%rd241, %rd241, 128;
	setp.lt.u64 	%p8, %rd242, 992;
	@%p8 bra 	$L__BB2_7;
	bar.sync 	0;
	add.s64 	%rd240, %rd240, 1;
	setp.eq.s64 	%p9, %rd240, %rd122;
	@%p9 bra 	$L__BB2_9;
	bra.uni 	$L__BB2_2;
$L__BB2_9:
	or.b64  	%rd11, %rd4, 96;
	or.b64  	%rd12, %rd4, 128;
	or.b64  	%rd13, %rd4, 160;
	or.b64  	%rd14, %rd4, 192;
	or.b64  	%rd15, %rd4, 224;
	or.b64  	%rd16, %rd4, 256;
	or.b64  	%rd17, %rd4, 320;
	or.b64  	%rd18, %rd4, 352;
	or.b64  	%rd19, %rd4, 384;
	or.b64  	%rd20, %rd4, 416;
	or.b64  	%rd21, %rd4, 448;
	or.b64  	%rd22, %rd4, 480;
	or.b64  	%rd23, %rd4, 512;
	or.b64  	%rd24, %rd4, 544;
	or.b64  	%rd25, %rd4, 576;
	or.b64  	%rd26, %rd4, 608;
	or.b64  	%rd27, %rd4, 640;
	or.b64  	%rd28, %rd4, 672;
	or.b64  	%rd29, %rd4, 704;
	or.b64  	%rd30, %rd4, 736;
	or.b64  	%rd31, %rd4, 768;
	or.b64  	%rd32, %rd4, 800;
	or.b64  	%rd33, %rd4, 832;
	or.b64  	%rd34, %rd4, 864;
	or.b64  	%rd35, %rd4, 896;
	or.b64  	%rd36, %rd4, 928;
	or.b64  	%rd37, %rd4, 960;
	or.b64  	%rd38, %rd4, 992;
	mad.lo.s64 	%rd136, %rd123, %rd3, %rd4;
	shl.b64 	%rd137, %rd136, 2;
	cvta.to.global.u64 	%rd138, %rd120;
	add.s64 	%rd139, %rd137, %rd138;
	add.s64 	%rd243, %rd139, 2048;
	shl.b64 	%rd40, %rd123, 7;
	mov.b64 	%rd246, 0;
	mov.b64 	%rd244, -32;
	add.s64 	%rd145, %rd4, 32;
	add.s64 	%rd149, %rd4, 64;
	add.s64 	%rd171, %rd4, 288;
$L__BB2_10:
	setp.le.u64 	%p10, %rd123, %rd4;
	add.s64 	%rd141, %rd3, %rd244;
	add.s64 	%rd51, %rd141, 32;
	setp.ge.u64 	%p11, %rd51, %rd121;
	or.pred  	%p12, %p11, %p10;
	@%p12 bra 	$L__BB2_12;
	shl.b64 	%rd142, %rd246, 2;
	add.s64 	%rd143, %rd1, %rd142;
	ld.local.f32 	%f105, [%rd143];
	st.global.f32 	[%rd243+-2048], %f105;
	add.s64 	%rd246, %rd246, 1;
$L__BB2_12:
	setp.ge.u64 	%p14, %rd145, %rd123;
	or.pred  	%p15, %p11, %p14;
	@%p15 bra 	$L__BB2_14;
	shl.b64 	%rd146, %rd246, 2;
	add.s64 	%rd147, %rd1, %rd146;
	ld.local.f32 	%f106, [%rd147];
	st.global.f32 	[%rd243+-1920], %f106;
	add.s64 	%rd246, %rd246, 1;
$L__BB2_14:
	setp.ge.u64 	%p17, %rd149, %rd123;
	or.pred  	%p18, %p11, %p17;
	@%p18 bra 	$L__BB2_16;
	shl.b64 	%rd150, %rd246, 2;
	add.s64 	%rd151, %rd1, %rd150;
	ld.local.f32 	%f107, [%rd151];
	st.global.f32 	[%rd243+-1792], %f107;
	add.s64 	%rd246, %rd246, 1;
$L__BB2_16:
	setp.ge.u64 	%p20, %rd11, %rd123;
	or.pred  	%p21, %p11, %p20;
	@%p21 bra 	$L__BB2_18;
	shl.b64 	%rd153, %rd246, 2;
	add.s64 	%rd154, %rd1, %rd153;
	ld.local.f32 	%f108, [%rd154];
	st.global.f32 	[%rd243+-1664], %f108;
	add.s64 	%rd246, %rd246, 1;
$L__BB2_18:
	setp.ge.u64 	%p23, %rd12, %rd123;
	or.pred  	%p24, %p11, %p23;
	@%p24 bra 	$L__BB2_20;
	shl.b64 	%rd156, %rd246, 2;
	add.s64 	%rd157, %rd1, %rd156;
	ld.local.f32 	%f109, [%rd157];
	st.global.f32 	[%rd243+-1536], %f109;
	add.s64 	%rd246, %rd246, 1;
$L__BB2_20:
	setp.ge.u64 	%p26, %rd13, %rd123;
	or.pred  	%p27, %p11, %p26;
	@%p27 bra 	$L__BB2_22;
	shl.b64 	%rd159, %rd246, 2;
	add.s64 	%rd160, %rd1, %rd159;
	ld.local.f32 	%f110, [%rd160];
	st.global.f32 	[%rd243+-1408], %f110;
	add.s64 	%rd246, %rd246, 1;
$L__BB2_22:
	setp.ge.u64 	%p29, %rd14, %rd123;
	or.pred  	%p30, %p11, %p29;
	@%p30 bra 	$L__BB2_24;
	shl.b64 	%rd162, %rd246, 2;
	add.s64 	%rd163, %rd1, %rd162;
	ld.local.f32 	%f111, [%rd163];
	st.global.f32 	[%rd243+-1280], %f111;
	add.s64 	%rd246, %rd246, 1;
$L__BB2_24:
	setp.ge.u64 	%p32, %rd15, %rd123;
	or.pred  	%p33, %p11, %p32;
	@%p33 bra 	$L__BB2_26;
	shl.b64 	%rd165, %rd246, 2;
	add.s64 	%rd166, %rd1, %rd165;
	ld.local.f32 	%f112, [%rd166];
	st.global.f32 	[%rd243+-1152], %f112;
	add.s64 	%rd246, %rd246, 1;
$L__BB2_26:
	setp.ge.u64 	%p35, %rd16, %rd123;
	or.pred  	%p36, %p11, %p35;
	@%p36 bra 	$L__BB2_28;
	shl.b64 	%rd168, %rd246, 2;
	add.s64 	%rd169, %rd1, %rd168;
	ld.local.f32 	%f113, [%rd169];
	st.global.f32 	[%rd243+-1024], %f113;
	add.s64 	%rd246, %rd246, 1;
$L__BB2_28:
	setp.ge.u64 	%p38, %rd171, %rd123;
	or.pred  	%p39, %p11, %p38;
	@%p39 bra 	$L__BB2_30;
	shl.b64 	%rd172, %rd246, 2;
	add.s64 	%rd173, %rd1, %rd172;
	ld.local.f32 	%f114, [%rd173];
	st.global.f32 	[%rd243+-896], %f114;
	add.s64 	%rd246, %rd246, 1;
$L__BB2_30:
	setp.ge.u64 	%p41, %rd17, %rd123;
	or.pred  	%p42, %p11, %p41;
	@%p42 bra 	$L__BB2_32;
	shl.b64 	%rd175, %rd246, 2;
	add.s64 	%rd176, %rd1, %rd175;
	ld.local.f32 	%f115, [%rd176];
	st.global.f32 	[%rd243+-768], %f115;
	add.s64 	%rd246, %rd246, 1;
$L__BB2_32:
	setp.ge.u64 	%p44, %rd18, %rd123;
	or.pred  	%p45, %p11, %p44;
	@%p45 bra 	$L__BB2_34;
	shl.b64 	%rd178, %rd246, 2;
	add.s64 	%rd179, %rd1, %rd178;
	ld.local.f32 	%f116, [%rd179];
	st.global.f32 	[%rd243+-640], %f116;
	add.s64 	%rd246, %rd246, 1;
$L__BB2_34:
	setp.ge.u64 	%p47, %rd19, %rd123;
	or.pred  	%p48, %p11, %p47;
	@%p48 bra 	$L__BB2_36;
	shl.b64 	%rd181, %rd246, 2;
	add.s64 	%rd182, %rd1, %rd181;
	ld.local.f32 	%f117, [%rd182];
	st.global.f32 	[%rd243+-512], %f117;
	add.s64 	%rd246, %rd246, 1;
$L__BB2_36:
	setp.ge.u64 	%p50, %rd20, %rd123;
	or.pred  	%p51, %p11, %p50;
	@%p51 bra 	$L__BB2_38;
	shl.b64 	%rd184, %rd246, 2;
	add.s64 	%rd185, %rd1, %rd184;
	ld.local.f32 	%f118, [%rd185];
	st.global.f32 	[%rd243+-384], %f118;
	add.s64 	%rd246, %rd246, 1;
$L__BB2_38:
	setp.ge.u64 	%p53, %rd21, %rd123;
	or.pred  	%p54, %p11, %p53;
	@%p54 bra 	$L__BB2_40;
	shl.b64 	%rd187, %rd246, 2;
	add.s64 	%rd188, %rd1, %rd187;
	ld.local.f32 	%f119, [%rd188];
	st.global.f32 	[%rd243+-256], %f119;
	add.s64 	%rd246, %rd246, 1;
$L__BB2_40:
	setp.ge.u64 	%p56, %rd22, %rd123;
	or.pred  	%p57, %p11, %p56;
	@%p57 bra 	$L__BB2_42;
	shl.b64 	%rd190, %rd246, 2;
	add.s64 	%rd191, %rd1, %rd190;
	ld.local.f32 	%f120, [%rd191];
	st.global.f32 	[%rd243+-128], %f120;
	add.s64 	%rd246, %rd246, 1;
$L__BB2_42:
	setp.ge.u64 	%p59, %rd23, %rd123;
	or.pred  	%p60, %p11, %p59;
	@%p60 bra 	$L__BB2_44;
	shl.b64 	%rd193, %rd246, 2;
	add.s64 	%rd194, %rd1, %rd193;
	ld.local.f32 	%f121, [%rd194];
	st.global.f32 	[%rd243], %f121;
	add.s64 	%rd246, %rd246, 1;
$L__BB2_44:
	setp.ge.u64 	%p62, %rd24, %rd123;
	or.pred  	%p63, %p11, %p62;
	@%p63 bra 	$L__BB2_46;
	shl.b64 	%rd196, %rd246, 2;
	add.s64 	%rd197, %rd1, %rd196;
	ld.local.f32 	%f122, [%rd197];
	st.global.f32 	[%rd243+128], %f122;
	add.s64 	%rd246, %rd246, 1;
$L__BB2_46:
	setp.ge.u64 	%p65, %rd25, %rd123;
	or.pred  	%p66, %p11, %p65;
	@%p66 bra 	$L__BB2_48;
	shl.b64 	%rd199, %rd246, 2;
	add.s64 	%rd200, %rd1, %rd199;
	ld.local.f32 	%f123, [%rd200];
	st.global.f32 	[%rd243+256], %f123;
	add.s64 	%rd246, %rd246, 1;
$L__BB2_48:
	setp.ge.u64 	%p68, %rd26, %rd123;
	or.pred  	%p69, %p11, %p68;
	@%p69 bra 	$L__BB2_50;
	shl.b64 	%rd202, %rd246, 2;
	add.s64 	%rd203, %rd1, %rd202;
	ld.local.f32 	%f124, [%rd203];
	st.global.f32 	[%rd243+384], %f124;
	add.s64 	%rd246, %rd246, 1;
$L__BB2_50:
	setp.ge.u64 	%p71, %rd27, %rd123;
	or.pred  	%p72, %p11, %p71;
	@%p72 bra 	$L__BB2_52;
	shl.b64 	%rd205, %rd246, 2;
	add.s64 	%rd206, %rd1, %rd205;
	ld.local.f32 	%f125, [%rd206];
	st.global.f32 	[%rd243+512], %f125;
	add.s64 	%rd246, %rd246, 1;
$L__BB2_52:
	setp.ge.u64 	%p74, %rd28, %rd123;
	or.pred  	%p75, %p11, %p74;
	@%p75 bra 	$L__BB2_54;
	shl.b64 	%rd208, %rd246, 2;
	add.s64 	%rd209, %rd1, %rd208;
	ld.local.f32 	%f126, [%rd209];
	st.global.f32 	[%rd243+640], %f126;
	add.s64 	%rd246, %rd246, 1;
$L__BB2_54:
	setp.ge.u64 	%p77, %rd29, %rd123;
	or.pred  	%p78, %p11, %p77;
	@%p78 bra 	$L__BB2_56;
	shl.b64 	%rd211, %rd246, 2;
	add.s64 	%rd212, %rd1, %rd211;
	ld.local.f32 	%f127, [%rd212];
	st.global.f32 	[%rd243+768], %f127;
	add.s64 	%rd246, %rd246, 1;
$L__BB2_56:
	setp.ge.u64 	%p80, %rd30, %rd123;
	or.pred  	%p81, %p11, %p80;
	@%p81 bra 	$L__BB2_58;
	shl.b64 	%rd214, %rd246, 2;
	add.s64 	%rd215, %rd1, %rd214;
	ld.local.f32 	%f128, [%rd215];
	st.global.f32 	[%rd243+896], %f128;
	add.s64 	%rd246, %rd246, 1;
$L__BB2_58:
	setp.ge.u64 	%p83, %rd31, %rd123;
	or.pred  	%p84, %p11, %p83;
	@%p84 bra 	$L__BB2_60;
	shl.b64 	%rd217, %rd246, 2;
	add.s64 	%rd218, %rd1, %rd217;
	ld.local.f32 	%f129, [%rd218];
	st.global.f32 	[%rd243+1024], %f129;
	add.s64 	%rd246, %rd246, 1;
$L__BB2_60:
	setp.ge.u64 	%p86, %rd32, %rd123;
	or.pred  	%p87, %p11, %p86;
	@%p87 bra 	$L__BB2_62;
	shl.b64 	%rd220, %rd246, 2;
	add.s64 	%rd221, %rd1, %rd220;
	ld.local.f32 	%f130, [%rd221];
	st.global.f32 	[%rd243+1152], %f130;
	add.s64 	%rd246, %rd246, 1;
$L__BB2_62:
	setp.ge.u64 	%p89, %rd33, %rd123;
	or.pred  	%p90, %p11, %p89;
	@%p90 bra 	$L__BB2_64;
	shl.b64 	%rd223, %rd246, 2;
	add.s64 	%rd224, %rd1, %rd223;
	ld.local.f32 	%f131, [%rd224];
	st.global.f32 	[%rd243+1280], %f131;
	add.s64 	%rd246, %rd246, 1;
$L__BB2_64:
	setp.ge.u64 	%p92, %rd34, %rd123;
	or.pred  	%p93, %p11, %p92;
	@%p93 bra 	$L__BB2_66;
	shl.b64 	%rd226, %rd246, 2;
	add.s64 	%rd227, %rd1, %rd226;
	ld.local.f32 	%f132, [%rd227];
	st.global.f32 	[%rd243+1408], %f132;
	add.s64 	%rd246, %rd246, 1;
$L__BB2_66:
	setp.ge.u64 	%p95, %rd35, %rd123;
	or.pred  	%p96, %p11, %p95;
	@%p96 bra 	$L__BB2_68;
	shl.b64 	%rd229, %rd246, 2;
	add.s64 	%rd230, %rd1, %rd229;
	ld.local.f32 	%f133, [%rd230];
	st.global.f32 	[%rd243+1536], %f133;
	add.s64 	%rd246, %rd246, 1;
$L__BB2_68:
	setp.ge.u64 	%p98, %rd36, %rd123;
	or.pred  	%p99, %p11, %p98;
	@%p99 bra 	$L__BB2_70;
	shl.b64 	%rd232, %rd246, 2;
	add.s64 	%rd233, %rd1, %rd232;
	ld.local.f32 	%f134, [%rd233];
	st.global.f32 	[%rd243+1664], %f134;
	add.s64 	%rd246, %rd246, 1;
$L__BB2_70:
	setp.ge.u64 	%p101, %rd37, %rd123;
	or.pred  	%p102, %p11, %p101;
	@%p102 bra 	$L__BB2_72;
	shl.b64 	%rd235, %rd246, 2;
	add.s64 	%rd236, %rd1, %rd235;
	ld.local.f32 	%f135, [%rd236];
	st.global.f32 	[%rd243+1792], %f135;
	add.s64 	%rd246, %rd246, 1;
$L__BB2_72:
	setp.ge.u64 	%p104, %rd38, %rd123;
	or.pred  	%p105, %p11, %p104;
	@%p105 bra 	$L__BB2_74;
	shl.b64 	%rd238, %rd246, 2;
	add.s64 	%rd239, %rd1, %rd238;
	ld.local.f32 	%f136, [%rd239];
	st.global.f32 	[%rd243+1920], %f136;
	add.s64 	%rd246, %rd246, 1;
$L__BB2_74:
	add.s64 	%rd244, %rd244, 32;
	add.s64 	%rd243, %rd243, %rd40;
	setp.lt.u64 	%p106, %rd244, 992;
	@%p106 bra 	$L__BB2_10;
	ret;

}


// ===== COMPILED SASS (sm_100) =====

	.target	sm_100

	.elftype	@"ET_EXEC"


//--------------------- .note.nv.tkinfo           --------------------------
	.section	.note.nv.tkinfo,"",@"SHT_NOTE"
	.sectionflags	@"SHF_NOTE_NV_TKINFO"
	.tkinfo
        /*0018*/ 	.word	0x00000002
        /*0030*/ 	.string	""
        /*0030*/ 	.string	"ptxas"
        /*0030*/ 	.string	"Cuda compilation tools, release 13.0, V13.0.88"
        /*0030*/ 	.string	"Build cuda_13.0.r13.0/compiler.36424714_0"
        /*0030*/ 	.string	"-arch sm_100 -m 64 "



//--------------------- .note.nv.cuinfo           --------------------------
	.section	.note.nv.cuinfo,"",@"SHT_NOTE"
	.sectionflags	@"SHF_NOTE_NV_CUINFO"
        /*0018*/ 	.short	0x0002
        /*001a*/ 	.short	0x0064
        /*001c*/ 	.short	0x0082
	.zero		2


//--------------------- .nv.info                  --------------------------
	.section	.nv.info,"",@"SHT_CUDA_INFO"
	.align	4


	//----- nvinfo : EIATTR_REGCOUNT
	.align		4
        /*0000*/ 	.byte	0x04, 0x2f
        /*0002*/ 	.short	(.L_1 - .L_0)
	.align		4
.L_0:
        /*0004*/ 	.word	index@(_Z19matmul_naive_kernelILm32EEvPfS0_S0_mmm)
        /*0008*/ 	.word	0x00000020


	//----- nvinfo : EIATTR_FRAME_SIZE
	.align		4
.L_1:
        /*000c*/ 	.byte	0x04, 0x11
        /*000e*/ 	.short	(.L_3 - .L_2)
	.align		4
.L_2:
        /*0010*/ 	.word	index@(_Z19matmul_naive_kernelILm32EEvPfS0_S0_mmm)
        /*0014*/ 	.word	0x00000000


	//----- nvinfo : EIATTR_REGCOUNT
	.align		4
.L_3:
        /*0018*/ 	.byte	0x04, 0x2f
        /*001a*/ 	.short	(.L_5 - .L_4)
	.align		4
.L_4:
        /*001c*/ 	.word	index@(_Z19matmul_tiled_kernelILm32EEvPfS0_S0_mmm)
        /*0020*/ 	.word	0x00000020


	//----- nvinfo : EIATTR_FRAME_SIZE
	.align		4
.L_5:
        /*0024*/ 	.byte	0x04, 0x11
        /*0026*/ 	.short	(.L_7 - .L_6)
	.align		4
.L_6:
        /*0028*/ 	.word	index@(_Z19matmul_tiled_kernelILm32EEvPfS0_S0_mmm)
        /*002c*/ 	.word	0x00000000


	//----- nvinfo : EIATTR_REGCOUNT
	.align		4
.L_7:
        /*0030*/ 	.byte	0x04, 0x2f
        /*0032*/ 	.short	(.L_9 - .L_8)
	.align		4
.L_8:
        /*0034*/ 	.word	index@(_Z22matmul_tiled_1d_kernelILm1024ELm1ELm1024ELm32ELm32EEvPfS0_S0_mmm)
        /*0038*/ 	.word	0x0000003e


	//----- nvinfo : EIATTR_FRAME_SIZE
	.align		4
.L_9:
        /*003c*/ 	.byte	0x04, 0x11
        /*003e*/ 	.short	(.L_11 - .L_10)
	.align		4
.L_10:
        /*0040*/ 	.word	index@(_Z22matmul_tiled_1d_kernelILm1024ELm1ELm1024ELm32ELm32EEvPfS0_S0_mmm)
        /*0044*/ 	.word	0x00001000


	//----- nvinfo : EIATTR_MIN_STACK_SIZE
	.align		4
.L_11:
        /*0048*/ 	.byte	0x04, 0x12
        /*004a*/ 	.short	(.L_13 - .L_12)
	.align		4
.L_12:
        /*004c*/ 	.word	index@(_Z22matmul_tiled_1d_kernelILm1024ELm1ELm1024ELm32ELm32EEvPfS0_S0_mmm)
        /*0050*/ 	.word	0x00001000


	//----- nvinfo : EIATTR_MIN_STACK_SIZE
	.align		4
.L_13:
        /*0054*/ 	.byte	0x04, 0x12
        /*0056*/ 	.short	(.L_15 - .L_14)
	.align		4
.L_14:
        /*0058*/ 	.word	index@(_Z19matmul_tiled_kernelILm32EEvPfS0_S0_mmm)
        /*005c*/ 	.word	0x00000000


	//----- nvinfo : EIATTR_MIN_STACK_SIZE
	.align		4
.L_15:
        /*0060*/ 	.byte	0x04, 0x12
        /*0062*/ 	.short	(.L_17 - .L_16)
	.align		4
.L_16:
        /*0064*/ 	.word	index@(_Z19matmul_naive_kernelILm32EEvPfS0_S0_mmm)
        /*0068*/ 	.word	0x00000000
.L_17:


//--------------------- .nv.compat                --------------------------
	.section	.nv.compat,"",@"SHT_CUDA_COMPAT_INFO"
	.align	4
        /*0000*/ 	.byte	0x02, 0x09, 0x00, 0x00, 0x02, 0x02, 0x01, 0x00, 0x02, 0x05, 0x05, 0x00, 0x03, 0x07, 0x01, 0x01
        /*0010*/ 	.byte	0x02, 0x03, 0x00, 0x00, 0x02, 0x06, 0x01, 0x00, 0x04, 0x0b, 0x08, 0x00, 0x09, 0x00, 0x00, 0x00
        /*0020*/ 	.byte	0x00, 0x00, 0x00, 0x00


//--------------------- .nv.info._Z22matmul_tiled_1d_kernelILm1024ELm1ELm1024ELm32ELm32EEvPfS0_S0_mmm --------------------------
	.section	.nv.info._Z22matmul_tiled_1d_kernelILm1024ELm1ELm1024ELm32ELm32EEvPfS0_S0_mmm,"",@"SHT_CUDA_INFO"
	.sectionflags	@""
	.align	4


	//----- nvinfo : EIATTR_CUDA_API_VERSION
	.align		4
        /*0000*/ 	.byte	0x04, 0x37
        /*0002*/ 	.short	(.L_19 - .L_18)
.L_18:
        /*0004*/ 	.word	0x00000082


	//----- nvinfo : EIATTR_KPARAM_INFO
	.align		4
.L_19:
        /*0008*/ 	.byte	0x04, 0x17
        /*000a*/ 	.short	(.L_21 - .L_20)
.L_20:
        /*000c*/ 	.word	0x00000000
        /*0010*/ 	.short	0x0005
        /*0012*/ 	.short	0x0028
        /*0014*/ 	.byte	0x00, 0xf0, 0x21, 0x00


	//----- nvinfo : EIATTR_KPARAM_INFO
	.align		4
.L_21:
        /*0018*/ 	.byte	0x04, 0x17
        /*001a*/ 	.short	(.L_23 - .L_22)
.L_22:
        /*001c*/ 	.word	0x00000000
        /*0020*/ 	.short	0x0004
        /*0022*/ 	.short	0x0020
        /*0024*/ 	.byte	0x00, 0xf0, 0x21, 0x00


	//----- nvinfo : EIATTR_KPARAM_INFO
	.align		4
.L_23:
        /*0028*/ 	.byte	0x04, 0x17
        /*002a*/ 	.short	(.L_25 - .L_24)
.L_24:
        /*002c*/ 	.word	0x00000000
        /*0030*/ 	.short	0x0003
        /*0032*/ 	.short	0x0018
        /*0034*/ 	.byte	0x00, 0xf0, 0x21, 0x00


	//----- nvinfo : EIATTR_KPARAM_INFO
	.align		4
.L_25:
        /*0038*/ 	.byte	0x04, 0x17
        /*003a*/ 	.short	(.L_27 - .L_26)
.L_26:
        /*003c*/ 	.word	0x00000000
        /*0040*/ 	.short	0x0002
        /*0042*/ 	.short	0x0010
        /*0044*/ 	.byte	0x00, 0xf5, 0x21, 0x00


	//----- nvinfo : EIATTR_KPARAM_INFO
	.align		4
.L_27:
        /*0048*/ 	.byte	0x04, 0x17
        /*004a*/ 	.short	(.L_29 - .L_28)
.L_28:
        /*004c*/ 	.word	0x00000000
        /*0050*/ 	.short	0x0001
        /*0052*/ 	.short	0x0008
        /*0054*/ 	.byte	0x00, 0xf5, 0x21, 0x00


	//----- nvinfo : EIATTR_KPARAM_INFO
	.align		4
.L_29:
        /*0058*/ 	.byte	0x04, 0x17
        /*005a*/ 	.short	(.L_31 - .L_30)
.L_30:
        /*005c*/ 	.word	0x00000000
        /*0060*/ 	.short	0x0000
        /*0062*/ 	.short	0x0000
        /*0064*/ 	.byte	0x00, 0xf5, 0x21, 0x00


	//----- nvinfo : EIATTR_SPARSE_MMA_MASK
	.align		4
.L_31:
        /*0068*/ 	.byte	0x03, 0x50
        /*006a*/ 	.short	0x0000


	//----- nvinfo : EIATTR_MAXREG_COUNT
	.align		4
        /*006c*/ 	.byte	0x03, 0x1b
        /*006e*/ 	.short	0x00ff


	//----- nvinfo : EIATTR_NUM_BARRIERS
	.align		4
        /*0070*/ 	.byte	0x02, 0x4c
        /*0072*/ 	.byte	0x01
	.zero		1


	//----- nvinfo : EIATTR_MERCURY_ISA_VERSION
	.align		4
        /*0074*/ 	.byte	0x03, 0x5f
        /*0076*/ 	.short	0x0101


	//----- nvinfo : EIATTR_VRC_CTA_INIT_COUNT
	.align		4
        /*0078*/ 	.byte	0x02, 0x4a
	.zero		1
	.zero		1


	//----- nvinfo : EIATTR_EXIT_INSTR_OFFSETS
	.align		4
        /*007c*/ 	.byte	0x04, 0x1c
        /*007e*/ 	.short	(.L_33 - .L_32)


	//   ....[0]....
.L_32:
        /*0080*/ 	.word	0x00003400


	//----- nvinfo : EIATTR_CBANK_PARAM_SIZE
	.align		4
.L_33:
        /*0084*/ 	.byte	0x03, 0x19
        /*0086*/ 	.short	0x0030


	//----- nvinfo : EIATTR_PARAM_CBANK
	.align		4
        /*0088*/ 	.byte	0x04, 0x0a
        /*008a*/ 	.short	(.L_35 - .L_34)
	.align		4
.L_34:
        /*008c*/ 	.word	index@(.nv.constant0._Z22matmul_tiled_1d_kernelILm1024ELm1ELm1024ELm32ELm32EEvPfS0_S0_mmm)
        /*0090*/ 	.short	0x0380
        /*0092*/ 	.short	0x0030


	//----- nvinfo : EIATTR_SW_WAR
	.align		4
.L_35:
        /*0094*/ 	.byte	0x04, 0x36
        /*0096*/ 	.short	(.L_37 - .L_36)
.L_36:
        /*0098*/ 	.word	0x00000008
.L_37:


//--------------------- .nv.info._Z19matmul_tiled_kernelILm32EEvPfS0_S0_mmm --------------------------
	.section	.nv.info._Z19matmul_tiled_kernelILm32EEvPfS0_S0_mmm,"",@"SHT_CUDA_INFO"
	.sectionflags	@""
	.align	4


	//----- nvinfo : EIATTR_CUDA_API_VERSION
	.align		4
        /*0000*/ 	.byte	0x04, 0x37
        /*0002*/ 	.short	(.L_39 - .L_38)
.L_38:
        /*0004*/ 	.word	0x00000082


	//----- nvinfo : EIATTR_KPARAM_INFO
	.align		4
.L_39:
        /*0008*/ 	.byte	0x04, 0x17
        /*000a*/ 	.short	(.L_41 - .L_40)
.L_40:
        /*000c*/ 	.word	0x00000000
        /*0010*/ 	.short	0x0005
        /*0012*/ 	.short	0x0028
        /*0014*/ 	.byte	0x00, 0xf0, 0x21, 0x00


	//----- nvinfo : EIATTR_KPARAM_INFO
	.align		4
.L_41:
        /*0018*/ 	.byte	0x04, 0x17
        /*001a*/ 	.short	(.L_43 - .L_42)
.L_42:
        /*001c*/ 	.word	0x00000000
        /*0020*/ 	.short	0x0004
        /*0022*/ 	.short	0x0020
        /*0024*/ 	.byte	0x00, 0xf0, 0x21, 0x00


	//----- nvinfo : EIATTR_KPARAM_INFO
	.align		4
.L_43:
        /*0028*/ 	.byte	0x04, 0x17
        /*002a*/ 	.short	(.L_45 - .L_44)
.L_44:
        /*002c*/ 	.word	0x00000000
        /*0030*/ 	.short	0x0003
        /*0032*/ 	.short	0x0018
        /*0034*/ 	.byte	0x00, 0xf0, 0x21, 0x00


	//----- nvinfo : EIATTR_KPARAM_INFO
	.align		4
.L_45:
        /*0038*/ 	.byte	0x04, 0x17
        /*003a*/ 	.short	(.L_47 - .L_46)
.L_46:
        /*003c*/ 	.word	0x00000000
        /*0040*/ 	.short	0x0002
        /*0042*/ 	.short	0x0010
        /*0044*/ 	.byte	0x00, 0xf5, 0x21, 0x00


	//----- nvinfo : EIATTR_KPARAM_INFO
	.align		4
.L_47:
        /*0048*/ 	.byte	0x04, 0x17
        /*004a*/ 	.short	(.L_49 - .L_48)
.L_48:
        /*004c*/ 	.word	0x00000000
        /*0050*/ 	.short	0x0001
        /*0052*/ 	.short	0x0008
        /*0054*/ 	.byte	0x00, 0xf5, 0x21, 0x00


	//----- nvinfo : EIATTR_KPARAM_INFO
	.align		4
.L_49:
        /*0058*/ 	.byte	0x04, 0x17
        /*005a*/ 	.short	(.L_51 - .L_50)
.L_50:
        /*005c*/ 	.word	0x00000000
        /*0060*/ 	.short	0x0000
        /*0062*/ 	.short	0x0000
        /*0064*/ 	.byte	0x00, 0xf5, 0x21, 0x00


	//----- nvinfo : EIATTR_SPARSE_MMA_MASK
	.align		4
.L_51:
        /*0068*/ 	.byte	0x03, 0x50
        /*006a*/ 	.short	0x0000


	//----- nvinfo : EIATTR_MAXREG_COUNT
	.align		4
        /*006c*/ 	.byte	0x03, 0x1b
        /*006e*/ 	.short	0x00ff


	//----- nvinfo : EIATTR_NUM_BARRIERS
	.align		4
        /*0070*/ 	.byte	0x02, 0x4c
        /*0072*/ 	.byte	0x01
	.zero		1


	//----- nvinfo : EIATTR_MERCURY_ISA_VERSION
	.align		4
        /*0074*/ 	.byte	0x03, 0x5f
        /*0076*/ 	.short	0x0101


	//----- nvinfo : EIATTR_VRC_CTA_INIT_COUNT
	.align		4
        /*0078*/ 	.byte	0x02, 0x4a
	.zero		1
	.zero		1


	//----- nvinfo : EIATTR_EXIT_INSTR_OFFSETS
	.align		4
        /*007c*/ 	.byte	0x04, 0x1c
        /*007e*/ 	.short	(.L_53 - .L_52)


	//   ....[0]....
.L_52:
        /*0080*/ 	.word	0x00000100


	//   ....[1]....
        /*0084*/ 	.word	0x00000a00


	//   ....[2]....
        /*0088*/ 	.word	0x00000a80


	//----- nvinfo : EIATTR_CBANK_PARAM_SIZE
	.align		4
.L_53:
        /*008c*/ 	.byte	0x03, 0x19
        /*008e*/ 	.short	0x0030


	//----- nvinfo : EIATTR_PARAM_CBANK
	.align		4
        /*0090*/ 	.byte	0x04, 0x0a
        /*0092*/ 	.short	(.L_55 - .L_54)
	.align		4
.L_54:
        /*0094*/ 	.word	index@(.nv.constant0._Z19matmul_tiled_kernelILm32EEvPfS0_S0_mmm)
        /*0098*/ 	.short	0x0380
        /*009a*/ 	.short	0x0030


	//----- nvinfo : EIATTR_SW_WAR
	.align		4
.L_55:
        /*009c*/ 	.byte	0x04, 0x36
        /*009e*/ 	.short	(.L_57 - .L_56)
.L_56:
        /*00a0*/ 	.word	0x00000008
.L_57:


//--------------------- .nv.info._Z19matmul_naive_kernelILm32EEvPfS0_S0_mmm --------------------------
	.section	.nv.info._Z19matmul_naive_kernelILm32EEvPfS0_S0_mmm,"",@"SHT_CUDA_INFO"
	.sectionflags	@""
	.align	4


	//----- nvinfo : EIATTR_CUDA_API_VERSION
	.align		4
        /*0000*/ 	.byte	0x04, 0x37
        /*0002*/ 	.short	(.L_59 - .L_58)
.L_58:
        /*0004*/ 	.word	0x00000082


	//----- nvinfo : EIATTR_KPARAM_INFO
	.align		4
.L_59:
        /*0008*/ 	.byte	0x04, 0x17
        /*000a*/ 	.short	(.L_61 - .L_60)
.L_60:
        /*000c*/ 	.word	0x00000000
        /*0010*/ 	.short	0x0005
        /*0012*/ 	.short	0x0028
        /*0014*/ 	.byte	0x00, 0xf0, 0x21, 0x00


	//----- nvinfo : EIATTR_KPARAM_INFO
	.align		4
.L_61:
        /*0018*/ 	.byte	0x04, 0x17
        /*001a*/ 	.short	(.L_63 - .L_62)
.L_62:
        /*001c*/ 	.word	0x00000000
        /*0020*/ 	.short	0x0004
        /*0022*/ 	.short	0x0020
        /*0024*/ 	.byte	0x00, 0xf0, 0x21, 0x00


	//----- nvinfo : EIATTR_KPARAM_INFO
	.align		4
.L_63:
        /*0028*/ 	.byte	0x04, 0x17
        /*002a*/ 	.short	(.L_65 - .L_64)
.L_64:
        /*002c*/ 	.word	0x00000000
        /*0030*/ 	.short	0x0003
        /*0032*/ 	.short	0x0018
        /*0034*/ 	.byte	0x00, 0xf0, 0x21, 0x00


	//----- nvinfo : EIATTR_KPARAM_INFO
	.align		4
.L_65:
        /*0038*/ 	.byte	0x04, 0x17
        /*003a*/ 	.short	(.L_67 - .L_66)
.L_66:
        /*003c*/ 	.word	0x00000000
        /*0040*/ 	.short	0x0002
        /*0042*/ 	.short	0x0010
        /*0044*/ 	.byte	0x00, 0xf5, 0x21, 0x00


	//----- nvinfo : EIATTR_KPARAM_INFO
	.align		4
.L_67:
        /*0048*/ 	.byte	0x04, 0x17
        /*004a*/ 	.short	(.L_69 - .L_68)
.L_68:
        /*004c*/ 	.word	0x00000000
        /*0050*/ 	.short	0x0001
        /*0052*/ 	.short	0x0008
        /*0054*/ 	.byte	0x00, 0xf5, 0x21, 0x00


	//----- nvinfo : EIATTR_KPARAM_INFO
	.align		4
.L_69:
        /*0058*/ 	.byte	0x04, 0x17
        /*005a*/ 	.short	(.L_71 - .L_70)
.L_70:
        /*005c*/ 	.word	0x00000000
        /*0060*/ 	.short	0x0000
        /*0062*/ 	.short	0x0000
        /*0064*/ 	.byte	0x00, 0xf5, 0x21, 0x00


	//----- nvinfo : EIATTR_SPARSE_MMA_MASK
	.align		4
.L_71:
        /*0068*/ 	.byte	0x03, 0x50
        /*006a*/ 	.short	0x0000


	//----- nvinfo : EIATTR_MAXREG_COUNT
	.align		4
        /*006c*/ 	.byte	0x03, 0x1b
        /*006e*/ 	.short	0x00ff


	//----- nvinfo : EIATTR_MERCURY_ISA_VERSION
	.align		4
        /*0070*/ 	.byte	0x03, 0x5f
        /*0072*/ 	.short	0x0101


	//----- nvinfo : EIATTR_VRC_CTA_INIT_COUNT
	.align		4
        /*0074*/ 	.byte	0x02, 0x4a
	.zero		1
	.zero		1


	//----- nvinfo : EIATTR_EXIT_INSTR_OFFSETS
	.align		4
        /*0078*/ 	.byte	0x04, 0x1c
        /*007a*/ 	.short	(.L_73 - .L_72)


	//   ....[0]....
.L_72:
        /*007c*/ 	.word	0x000000f0


	//   ....[1]....
        /*0080*/ 	.word	0x00000c80


	//----- nvinfo : EIATTR_CBANK_PARAM_SIZE
	.align		4
.L_73:
        /*0084*/ 	.byte	0x03, 0x19
        /*0086*/ 	.short	0x0030


	//----- nvinfo : EIATTR_PARAM_CBANK
	.align		4
        /*0088*/ 	.byte	0x04, 0x0a
        /*008a*/ 	.short	(.L_75 - .L_74)
	.align		4
.L_74:
        /*008c*/ 	.word	index@(.nv.constant0._Z19matmul_naive_kernelILm32EEvPfS0_S0_mmm)
        /*0090*/ 	.short	0x0380
        /*0092*/ 	.short	0x0030


	//----- nvinfo : EIATTR_SW_WAR
	.align		4
.L_75:
        /*0094*/ 	.byte	0x04, 0x36
        /*0096*/ 	.short	(.L_77 - .L_76)
.L_76:
        /*0098*/ 	.word	0x00000008
.L_77:


//--------------------- .nv.callgraph             --------------------------
	.section	.nv.callgraph,"",@"SHT_CUDA_CALLGRAPH"
	.align	4
	.sectionentsize	8
	.align		4
        /*0000*/ 	.word	0x00000000
	.align		4
        /*0004*/ 	.word	0xffffffff
	.align		4
        /*0008*/ 	.word	0x00000000
	.align		4
        /*000c*/ 	.word	0xfffffffe
	.align		4
        /*0010*/ 	.word	0x00000000
	.align		4
        /*0014*/ 	.word	0xfffffffd
	.align		4
        /*0018*/ 	.word	0x00000000
	.align		4
        /*001c*/ 	.word	0xfffffffc


//--------------------- .text._Z22matmul_tiled_1d_kernelILm1024ELm1ELm1024ELm32ELm32EEvPfS0_S0_mmm --------------------------
	.section	.text._Z22matmul_tiled_1d_kernelILm1024ELm1ELm1024ELm32ELm32EEvPfS0_S0_mmm,"ax",@progbits
	.align	128
        .global         _Z22matmul_tiled_1d_kernelILm1024ELm1ELm1024ELm32ELm32EEvPfS0_S0_mmm
        .type           _Z22matmul_tiled_1d_kernelILm1024ELm1ELm1024ELm32ELm32EEvPfS0_S0_mmm,@function
        .size           _Z22matmul_tiled_1d_kernelILm1024ELm1ELm1024ELm32ELm32EEvPfS0_S0_mmm,(.L_x_14 - _Z22matmul_tiled_1d_kernelILm1024ELm1ELm1024ELm32ELm32EEvPfS0_S0_mmm)
        .other          _Z22matmul_tiled_1d_kernelILm1024ELm1ELm1024ELm32ELm32EEvPfS0_S0_mmm,@"STO_CUDA_ENTRY STV_DEFAULT"
_Z22matmul_tiled_1d_kernelILm1024ELm1ELm1024ELm32ELm32EEvPfS0_S0_mmm:
.text._Z22matmul_tiled_1d_kernelILm1024ELm1ELm1024ELm32ELm32EEvPfS0_S0_mmm:
[----:B------:R-:W0:Y:S01]  /*0000*/  LDC R1, c[0x0][0x37c] ;  /* 0x0000df00ff017b82 */ /* 0x000e220000000800 */
[----:B------:R-:W1:Y:S01]  /*0010*/  LDCU.64 UR4, c[0x0][0x3a0] ;  /* 0x00007400ff0477ac */ /* 0x000e620008000a00 */
[----:B0-----:R-:W-:Y:S01]  /*0020*/  IADD3 R1, PT, PT, R1, -0x1000, RZ ;  /* 0xfffff00001017810 */ /* 0x001fe20007ffe0ff */
[----:B------:R-:W0:Y:S01]  /*0030*/  S2R R58, SR_TID.X ;  /* 0x00000000003a7919 */ /* 0x000e220000002100 */
[----:B------:R-:W2:Y:S02]  /*0040*/  LDCU.64 UR10, c[0x0][0x358] ;  /* 0x00006b00ff0a77ac */ /* 0x000ea40008000a00 */
[----:B------:R-:W-:Y:S01]  /*0050*/  R2UR UR6, R1 ;  /* 0x00000000010672ca */ /* 0x000fe200000e0000 */
[----:B------:R3:W-:Y:S04]  /*0060*/  STL.128 [R1], RZ ;  /* 0x000000ff01007387 */ /* 0x0007e80000100c00 */
[----:B------:R3:W-:Y:S04]  /*0070*/  STL.128 [R1+0x10], RZ ;  /* 0x000010ff01007387 */ /* 0x0007e80000100c00 */
[----:B------:R3:W-:Y:S04]  /*0080*/  STL.128 [R1+0x20], RZ ;  /* 0x000020ff01007387 */ /* 0x0007e80000100c00 */
[----:B------:R3:W-:Y:S01]  /*0090*/  STL.128 [R1+0x30], RZ ;  /* 0x000030ff01007387 */ /* 0x0007e20000100c00 */
[----:B-1----:R-:W-:-:S03]  /*00a0*/  UISETP.NE.U32.AND UP0, UPT, UR4, URZ, UPT ;  /* 0x000000ff0400728c */ /* 0x002fc6000bf05070 */
[----:B------:R3:W-:Y:S01]  /*00b0*/  STL.128 [R1+0x40], RZ ;  /* 0x000040ff01007387 */ /* 0x0007e20000100c00 */
[----:B------:R-:W-:-:S03]  /*00c0*/  UISETP.NE.AND.EX UP0, UPT, UR5, URZ, UPT, UP0 ;  /* 0x000000ff0500728c */ /* 0x000fc6000bf05300 */
[----:B------:R3:W-:Y:S04]  /*00d0*/  STL.128 [R1+0x50], RZ ;  /* 0x000050ff01007387 */ /* 0x0007e80000100c00 */
        /* <DEDUP_REMOVED lines=249> */
[----:B------:R3:W-:Y:S01]  /*1070*/  STL.128 [R1+0xff0], RZ ;  /* 0x000ff0ff01007387 */ /* 0x0007e20000100c00 */
[----:B0-2---:R-:W-:Y:S05]  /*1080*/  BRA.U !UP0, `(.L_x_0) ;  /* 0x0000001108c87547 */ /* 0x005fea000b800000 */
[----:B------:R-:W0:Y:S01]  /*1090*/  S2UR UR4, SR_CTAID.Y ;  /* 0x00000000000479c3 */ /* 0x000e220000002600 */
[----:B------:R-:W-:Y:S01]  /*10a0*/  UIADD3 UR6, UPT, UPT, UR6, 0x40, URZ ;  /* 0x0000004006067890 */ /* 0x000fe2000fffe0ff */
[----:B------:R-:W-:-:S06]  /*10b0*/  UMOV UR5, URZ ;  /* 0x000000ff00057c82 */ /* 0x000fcc0008000000 */
[----:B------:R-:W1:Y:S01]  /*10c0*/  S2UR UR12, SR_CTAID.X ;  /* 0x00000000000c79c3 */ /* 0x000e620000002500 */
[----:B0-----:R-:W-:-:S06]  /*10d0*/  USHF.L.U32 UR4, UR4, 0xa, URZ ;  /* 0x0000000a04047899 */ /* 0x001fcc00080006ff */
[----:B------:R-:W-:Y:S01]  /*10e0*/  LOP3.LUT R58, R58, UR4, RZ, 0xfc, !PT ;  /* 0x000000043a3a7c12 */ /* 0x000fe2000f8efcff */
[----:B------:R-:W-:-:S06]  /*10f0*/  UMOV UR4, URZ ;  /* 0x000000ff00047c82 */ /* 0x000fcc0008000000 */
.L_x_2:
[----:B------:R-:W0:Y:S01]  /*1100*/  S2R R8, SR_TID.X ;  /* 0x0000000000087919 */ /* 0x000e220000002100 */
[----:B------:R-:W2:Y:S01]  /*1110*/  LDC.64 R10, c[0x0][0x3a8] ;  /* 0x0000ea00ff0a7b82 */ /* 0x000ea20000000a00 */
[----:B------:R-:W4:Y:S01]  /*1120*/  LDCU.64 UR8, c[0x0][0x398] ;  /* 0x00007300ff0877ac */ /* 0x000f220008000a00 */
[----:B------:R-:W-:Y:S01]  /*1130*/  IMAD.U32 R0, RZ, RZ, UR5 ;  /* 0x00000005ff007e24 */ /* 0x000fe2000f8e00ff */
[----:B------:R-:W-:Y:S01]  /*1140*/  MOV R2, UR4 ;  /* 0x0000000400027c02 */ /* 0x000fe20008000f00 */
[----:B------:R-:W-:Y:S01]  /*1150*/  IMAD.U32 R3, RZ, RZ, UR5 ;  /* 0x00000005ff037e24 */ /* 0x000fe2000f8e00ff */
[----:B-1----:R-:W-:-:S06]  /*1160*/  UIMAD.WIDE.U32 UR14, UR12, 0x400, URZ ;  /* 0x000004000c0e78a5 */ /* 0x002fcc000f8e00ff */
[----:B------:R-:W-:Y:S01]  /*1170*/  IMAD.U32 R5, RZ, RZ, UR15 ;  /* 0x0000000fff057e24 */ /* 0x000fe2000f8e00ff */
[----:B------:R-:W-:Y:S02]  /*1180*/  MOV R4, UR14 ;  /* 0x0000000e00047c02 */ /* 0x000fe40008000f00 */
[----:B----4-:R-:W-:Y:S02]  /*1190*/  ISETP.GE.U32.AND P1, PT, R58, UR8, PT ;  /* 0x000000083a007c0c */ /* 0x010fe4000bf26070 */
[----:B--2---:R-:W-:-:S04]  /*11a0*/  ISETP.LE.U32.AND P0, PT, R10, UR4, PT ;  /* 0x000000040a007c0c */ /* 0x004fc8000bf03070 */
[----:B------:R-:W-:Y:S02]  /*11b0*/  ISETP.GE.U32.AND.EX P0, PT, R0, R11, PT, P0 ;  /* 0x0000000b0000720c */ /* 0x000fe40003f06100 */
[----:B------:R-:W-:Y:S02]  /*11c0*/  MOV R0, UR15 ;  /* 0x0000000f00007c02 */ /* 0x000fe40008000f00 */
[C---:B0-----:R-:W-:Y:S02]  /*11d0*/  LOP3.LUT R6, R8.reuse, UR14, RZ, 0xfc, !PT ;  /* 0x0000000e08067c12 */ /* 0x041fe4000f8efcff */
[----:B------:R-:W-:Y:S02]  /*11e0*/  ISETP.GE.U32.OR.EX P0, PT, RZ, UR9, P0, P1 ;  /* 0x00000009ff007c0c */ /* 0x000fe40008706510 */
[----:B------:R-:W-:Y:S02]  /*11f0*/  IADD3 R9, P4, PT, R8, UR4, RZ ;  /* 0x0000000408097c10 */ /* 0x000fe4000ff9e0ff */
[----:B------:R-:W-:-:S02]  /*1200*/  ISETP.GE.U32.AND P2, PT, R6, R10, PT ;  /* 0x0000000a0600720c */ /* 0x000fc40003f46070 */
[----:B------:R-:W-:Y:S01]  /*1210*/  ISETP.GE.U32.AND P3, PT, R9, UR8, PT ;  /* 0x0000000809007c0c */ /* 0x000fe2000bf66070 */
[----:B------:R-:W-:Y:S01]  /*1220*/  IMAD.X R17, RZ, RZ, UR5, P4 ;  /* 0x00000005ff117e24 */ /* 0x000fe2000a0e06ff */
[----:B------:R-:W-:-:S04]  /*1230*/  ISETP.GE.U32.AND.EX P1, PT, R0, R11, PT, P2 ;  /* 0x0000000b0000720c */ /* 0x000fc80003f26120 */
[C---:B------:R-:W-:Y:S01]  /*1240*/  ISETP.GE.U32.OR.EX P1, PT, R17.reuse, UR9, P1, P3 ;  /* 0x0000000911007c0c */ /* 0x040fe20008f26530 */
[----:B------:R-:W0:Y:S08]  /*1250*/  @!P0 LDC.64 R18, c[0x0][0x3a0] ;  /* 0x0000e800ff128b82 */ /* 0x000e300000000a00 */
[----:B------:R-:W1:Y:S04]  /*1260*/  @!P0 LDC.64 R12, c[0x0][0x380] ;  /* 0x0000e000ff0c8b82 */ /* 0x000e680000000a00 */
[----:B------:R-:W-:Y:S01]  /*1270*/  @!P1 MOV R7, R5 ;  /* 0x0000000500079202 */ /* 0x000fe20000000f00 */
[----:B------:R-:W-:-:S03]  /*1280*/  @!P1 IMAD R0, R17, R10, RZ ;  /* 0x0000000a11009224 */ /* 0x000fc600078e02ff */
[----:B------:R-:W2:Y:S01]  /*1290*/  @!P1 LDC.64 R14, c[0x0][0x388] ;  /* 0x0000e200ff0e9b82 */ /* 0x000ea20000000a00 */
[C---:B------:R-:W-:Y:S02]  /*12a0*/  @!P1 IMAD R5, R9.reuse, R11, R0 ;  /* 0x0000000b09059224 */ /* 0x040fe400078e0200 */
[----:B------:R-:W-:-:S04]  /*12b0*/  @!P1 IMAD.WIDE.U32 R6, R9, R10, R6 ;  /* 0x0000000a09069225 */ /* 0x000fc800078e0006 */
[----:B0-----:R-:W-:-:S04]  /*12c0*/  @!P0 IMAD.WIDE.U32 R2, R58, R18, R2 ;  /* 0x000000123a028225 */ /* 0x001fc800078e0002 */
[----:B------:R-:W-:Y:S02]  /*12d0*/  @!P0 IMAD R0, R58, R19, R3 ;  /* 0x000000133a008224 */ /* 0x000fe400078e0203 */
[----:B------:R-:W-:Y:S01]  /*12e0*/  @!P1 IMAD.IADD R3, R7, 0x1, R5 ;  /* 0x0000000107039824 */ /* 0x000fe200078e0205 */
[----:B-1----:R-:W-:-:S04]  /*12f0*/  @!P0 LEA R4, P2, R2, R12, 0x2 ;  /* 0x0000000c02048211 */ /* 0x002fc800078410ff */
[----:B------:R-:W-:Y:S01]  /*1300*/  @!P0 LEA.HI.X R5, R2, R13, R0, 0x2, P2 ;  /* 0x0000000d02058211 */ /* 0x000fe200010f1400 */
[----:B------:R-:W-:Y:S02]  /*1310*/  HFMA2 R0, -RZ, RZ, 0, 0 ;  /* 0x00000000ff007431 */ /* 0x000fe400000001ff */
[----:B------:R-:W-:Y:S01]  /*1320*/  IMAD.MOV.U32 R2, RZ, RZ, RZ ;  /* 0x000000ffff027224 */ /* 0x000fe200078e00ff */
[----:B--2---:R-:W-:-:S04]  /*1330*/  @!P1 LEA R10, P3, R6, R14, 0x2 ;  /* 0x0000000e060a9211 */ /* 0x004fc800078610ff */
[----:B------:R-:W-:Y:S01]  /*1340*/  @!P1 LEA.HI.X R11, R6, R15, R3, 0x2, P3 ;  /* 0x0000000f060b9211 */ /* 0x000fe200018f1403 */
[----:B------:R-:W2:Y:S04]  /*1350*/  @!P0 LDG.E R0, desc[UR10][R4.64] ;  /* 0x0000000a04008981 */ /* 0x000ea8000c1e1900 */
[----:B------:R-:W4:Y:S01]  /*1360*/  @!P1 LDG.E R2, desc[UR10][R10.64] ;  /* 0x0000000a0a029981 */ /* 0x000f22000c1e1900 */
[----:B------:R-:W0:Y:S01]  /*1370*/  S2UR UR8, SR_CgaCtaId ;  /* 0x00000000000879c3 */ /* 0x000e220000008800 */
[----:B------:R-:W-:Y:S01]  /*1380*/  UMOV UR7, 0x400 ;  /* 0x0000040000077882 */ /* 0x000fe20000000000 */
[----:B------:R-:W-:Y:S01]  /*1390*/  SHF.R.U32.HI R6, RZ, 0x5, R8 ;  /* 0x00000005ff067819 */ /* 0x000fe20000011608 */
[----:B------:R-:W-:-:S04]  /*13a0*/  UIADD3 UR9, UPT, UPT, UR7, 0x1000, URZ ;  /* 0x0000100007097890 */ /* 0x000fc8000fffe0ff */
[----:B0-----:R-:W-:Y:S02]  /*13b0*/  ULEA UR9, UR8, UR9, 0x18 ;  /* 0x0000000908097291 */ /* 0x001fe4000f8ec0ff */
[----:B------:R-:W-:-:S03]  /*13c0*/  ULEA UR7, UR8, UR7, 0x18 ;  /* 0x0000000708077291 */ /* 0x000fc6000f8ec0ff */
[----:B------:R-:W-:Y:S01]  /*13d0*/  UMOV UR8, 0xffffffe0 ;  /* 0xffffffe000087882 */ /* 0x000fe20000000000 */
[C---:B------:R-:W-:Y:S02]  /*13e0*/  LEA R7, R8.reuse, UR9, 0xc ;  /* 0x0000000908077c11 */ /* 0x040fe4000f8e60ff */
[C---:B------:R-:W-:Y:S02]  /*13f0*/  LEA R3, R8.reuse, UR7, 0x2 ;  /* 0x0000000708037c11 */ /* 0x040fe4000f8e10ff */
[----:B------:R-:W-:Y:S02]  /*1400*/  LEA R7, R8, R7, 0x2 ;  /* 0x0000000708077211 */ /* 0x000fe400078e10ff */
[----:B------:R-:W-:Y:S01]  /*1410*/  LEA R12, R6, UR9, 0x2 ;  /* 0x00000009060c7c11 */ /* 0x000fe2000f8e10ff */
[----:B------:R-:W-:Y:S01]  /*1420*/  UMOV UR9, 0xffffffff ;  /* 0xffffffff00097882 */ /* 0x000fe20000000000 */
[----:B------:R-:W-:-:S04]  /*1430*/  LOP3.LUT R8, R8, 0x1f, RZ, 0xc0, !PT ;  /* 0x0000001f08087812 */ /* 0x000fc800078ec0ff */
[----:B------:R-:W-:Y:S01]  /*1440*/  LEA R8, R8, UR7, 0x2 ;  /* 0x0000000708087c11 */ /* 0x000fe2000f8e10ff */
[----:B------:R-:W-:Y:S01]  /*1450*/  UMOV UR7, UR6 ;  /* 0x0000000600077c82 */ /* 0x000fe20008000000 */
[----:B--2---:R0:W-:Y:S04]  /*1460*/  STS [R3], R0 ;  /* 0x0000000003007388 */ /* 0x0041e80000000800 */
[----:B----4-:R0:W-:Y:S01]  /*1470*/  STS [R7], R2 ;  /* 0x0000000207007388 */ /* 0x0101e20000000800 */
[----:B------:R-:W-:Y:S06]  /*1480*/  BAR.SYNC.DEFER_BLOCKING 0x0 ;  /* 0x0000000000007b1d */ /* 0x000fec0000010000 */
[----:B------:R0:W1:Y:S04]  /*1490*/  LDS R57, [R12] ;  /* 0x000000000c397984 */ /* 0x0000680000000800 */
[----:B------:R0:W2:Y:S04]  /*14a0*/  LDS R56, [R12+0x80] ;  /* 0x000080000c387984 */ /* 0x0000a80000000800 */
[----:B------:R0:W4:Y:S04]  /*14b0*/  LDS R55, [R12+0x100] ;  /* 0x000100000c377984 */ /* 0x0001280000000800 */
[----:B------:R0:W0:Y:S04]  /*14c0*/  LDS R54, [R12+0x180] ;  /* 0x000180000c367984 */ /* 0x0000280000000800 */
        /* <DEDUP_REMOVED lines=27> */
[----:B-12-4-:R0:W0:Y:S02]  /*1680*/  LDS R7, [R12+0xf80] ;  /* 0x000f80000c077984 */ /* 0x0160240000000800 */
.L_x_1:
[----:B-1----:R-:W2:Y:S04]  /*1690*/  LDL.128 R24, [UR7+-0x40] ;  /* 0xffffc007ff187983 */ /* 0x002ea80008100c00 */
[----:B0-----:R-:W4:Y:S04]  /*16a0*/  LDL.128 R12, [UR7+-0x10] ;  /* 0xfffff007ff0c7983 */ /* 0x001f280008100c00 */
[----:B------:R-:W5:Y:S04]  /*16b0*/  LDL.128 R20, [UR7+-0x30] ;  /* 0xffffd007ff147983 */ /* 0x000f680008100c00 */
[----:B------:R-:W3:Y:S04]  /*16c0*/  LDL.128 R16, [UR7+-0x20] ;  /* 0xffffe007ff107983 */ /* 0x000ee80008100c00 */
[----:B------:R-:W2:Y:S02]  /*16d0*/  LDS R59, [R8] ;  /* 0x00000000083b7984 */ /* 0x000ea40000000800 */
[-C--:B--2---:R-:W-:Y:S01]  /*16e0*/  FFMA R24, R57, R59.reuse, R24 ;  /* 0x0000003b39187223 */ /* 0x084fe20000000018 */
[-C--:B------:R-:W-:Y:S01]  /*16f0*/  FFMA R25, R56, R59.reuse, R25 ;  /* 0x0000003b38197223 */ /* 0x080fe20000000019 */
[-C--:B------:R-:W-:Y:S01]  /*1700*/  FFMA R26, R55, R59.reuse, R26 ;  /* 0x0000003b371a7223 */ /* 0x080fe2000000001a */
[-C--:B------:R-:W-:Y:S01]  /*1710*/  FFMA R27, R54, R59.reuse, R27 ;  /* 0x0000003b361b7223 */ /* 0x080fe2000000001b */
[-C--:B----4-:R-:W-:Y:S01]  /*1720*/  FFMA R32, R45, R59.reuse, R12 ;  /* 0x0000003b2d207223 */ /* 0x090fe2000000000c */
[-C--:B------:R-:W-:Y:S01]  /*1730*/  FFMA R33, R44, R59.reuse, R13 ;  /* 0x0000003b2c217223 */ /* 0x080fe2000000000d */
[-C--:B------:R-:W-:Y:S01]  /*1740*/  FFMA R34, R43, R59.reuse, R14 ;  /* 0x0000003b2b227223 */ /* 0x080fe2000000000e */
[-C--:B------:R-:W-:Y:S01]  /*1750*/  FFMA R35, R42, R59.reuse, R15 ;  /* 0x0000003b2a237223 */ /* 0x080fe2000000000f */
[----:B------:R0:W-:Y:S01]  /*1760*/  STL.128 [UR7+-0x40], R24 ;  /* 0xffffc018ff007987 */ /* 0x0001e20008100c07 */
[----:B-----5:R-:W-:-:S03]  /*1770*/  FFMA R28, R53, R59, R20 ;  /* 0x0000003b351c7223 */ /* 0x020fc60000000014 */
[----:B------:R-:W2:Y:S01]  /*1780*/  LDL.128 R12, [UR7+0x30] ;  /* 0x00003007ff0c7983 */ /* 0x000ea20008100c00 */
[-C--:B------:R-:W-:Y:S01]  /*1790*/  FFMA R29, R52, R59.reuse, R21 ;  /* 0x0000003b341d7223 */ /* 0x080fe20000000015 */
[-C--:B------:R-:W-:Y:S01]  /*17a0*/  FFMA R30, R51, R59.reuse, R22 ;  /* 0x0000003b331e7223 */ /* 0x080fe20000000016 */
[-C--:B------:R-:W-:Y:S01]  /*17b0*/  FFMA R31, R50, R59.reuse, R23 ;  /* 0x0000003b321f7223 */ /* 0x080fe20000000017 */
[-C--:B---3--:R-:W-:Y:S01]  /*17c0*/  FFMA R16, R49, R59.reuse, R16 ;  /* 0x0000003b31107223 */ /* 0x088fe20000000010 */
[-C--:B------:R-:W-:Y:S01]  /*17d0*/  FFMA R17, R48, R59.reuse, R17 ;  /* 0x0000003b30117223 */ /* 0x080fe20000000011 */
[-C--:B------:R-:W-:Y:S01]  /*17e0*/  FFMA R18, R47, R59.reuse, R18 ;  /* 0x0000003b2f127223 */ /* 0x080fe20000000012 */
[-C--:B------:R-:W-:Y:S01]  /*17f0*/  FFMA R19, R46, R59.reuse, R19 ;  /* 0x0000003b2e137223 */ /* 0x080fe20000000013 */
[----:B------:R-:W3:Y:S04]  /*1800*/  LDL.128 R20, [UR7+0x10] ;  /* 0x00001007ff147983 */ /* 0x000ee80008100c00 */
[----:B0-----:R-:W4:Y:S04]  /*1810*/  LDL.128 R24, [UR7] ;  /* 0x00000007ff187983 */ /* 0x001f280008100c00 */
[----:B------:R0:W-:Y:S04]  /*1820*/  STL.128 [UR7+-0x20], R16 ;  /* 0xffffe010ff007987 */ /* 0x0001e80008100c07 */
[----:B0-----:R-:W5:Y:S04]  /*1830*/  LDL.128 R16, [UR7+0x20] ;  /* 0x00002007ff107983 */ /* 0x001f680008100c00 */
[----:B------:R3:W-:Y:S04]  /*1840*/  STL.128 [UR7+-0x30], R28 ;  /* 0xffffd01cff007987 */ /* 0x0007e80008100c07 */
[----:B------:R-:W-:Y:S01]  /*1850*/  STL.128 [UR7+-0x10], R32 ;  /* 0xfffff020ff007987 */ /* 0x000fe20008100c07 */
        /* <DEDUP_REMOVED lines=8> */
[-C--:B---3--:R-:W-:Y:S01]  /*18e0*/  FFMA R28, R37, R59.reuse, R20 ;  /* 0x0000003b251c7223 */ /* 0x088fe20000000014 */
[-C--:B------:R-:W-:Y:S01]  /*18f0*/  FFMA R29, R36, R59.reuse, R21 ;  /* 0x0000003b241d7223 */ /* 0x080fe20000000015 */
[-C--:B------:R-:W-:Y:S01]  /*1900*/  FFMA R30, R11, R59.reuse, R22 ;  /* 0x0000003b0b1e7223 */ /* 0x080fe20000000016 */
[-C--:B------:R-:W-:Y:S01]  /*1910*/  FFMA R31, R10, R59.reuse, R23 ;  /* 0x0000003b0a1f7223 */ /* 0x080fe20000000017 */
[----:B------:R0:W-:Y:S04]  /*1920*/  STL.128 [UR7], R24 ;  /* 0x00000018ff007987 */ /* 0x0001e80008100c07 */
[----:B------:R-:W2:Y:S04]  /*1930*/  LDL.128 R20, [UR7+0x40] ;  /* 0x00004007ff147983 */ /* 0x000ea80008100c00 */
[----:B------:R1:W-:Y:S04]  /*1940*/  STL.128 [UR7+0x30], R12 ;  /* 0x0000300cff007987 */ /* 0x0003e80008100c07 */
[----:B0-----:R-:W3:Y:S01]  /*1950*/  LDL.128 R24, [UR7+0x50] ;  /* 0x00005007ff187983 */ /* 0x001ee20008100c00 */
[-C--:B-----5:R-:W-:Y:S01]  /*1960*/  FFMA R32, R9, R59.reuse, R16 ;  /* 0x0000003b09207223 */ /* 0x0a0fe20000000010 */
[-C--:B------:R-:W-:Y:S01]  /*1970*/  FFMA R33, R0, R59.reuse, R17 ;  /* 0x0000003b00217223 */ /* 0x080fe20000000011 */
[-C--:B------:R-:W-:Y:S01]  /*1980*/  FFMA R34, R2, R59.reuse, R18 ;  /* 0x0000003b02227223 */ /* 0x080fe20000000012 */
[----:B------:R-:W-:-:S02]  /*1990*/  FFMA R35, R3, R59, R19 ;  /* 0x0000003b03237223 */ /* 0x000fc40000000013 */
[----:B------:R-:W4:Y:S04]  /*19a0*/  LDL.128 R16, [UR7+0x60] ;  /* 0x00006007ff107983 */ /* 0x000f280008100c00 */
[----:B-1----:R-:W5:Y:S04]  /*19b0*/  LDL.128 R12, [UR7+0x70] ;  /* 0x00007007ff0c7983 */ /* 0x002f680008100c00 */
[----:B------:R-:W2:Y:S04]  /*19c0*/  LDS R59, [R8+0x80] ;  /* 0x00008000083b7984 */ /* 0x000ea80000000800 */
[----:B------:R3:W-:Y:S04]  /*19d0*/  STL.128 [UR7+0x10], R28 ;  /* 0x0000101cff007987 */ /* 0x0007e80008100c07 */
[----:B------:R4:W-:Y:S01]  /*19e0*/  STL.128 [UR7+0x20], R32 ;  /* 0x00002020ff007987 */ /* 0x0009e20008100c07 */
[-C--:B--2---:R-:W-:Y:S01]  /*19f0*/  FFMA R20, R57, R59.reuse, R20 ;  /* 0x0000003b39147223 */ /* 0x084fe20000000014 */
[-C--:B------:R-:W-:Y:S01]  /*1a00*/  FFMA R21, R56, R59.reuse, R21 ;  /* 0x0000003b38157223 */ /* 0x080fe20000000015 */
[-C--:B------:R-:W-:Y:S01]  /*1a10*/  FFMA R22, R55, R59.reuse, R22 ;  /* 0x0000003b37167223 */ /* 0x080fe20000000016 */
[-C--:B------:R-:W-:Y:S01]  /*1a20*/  FFMA R23, R54, R59.reuse, R23 ;  /* 0x0000003b36177223 */ /* 0x080fe20000000017 */
[-C--:B---3--:R-:W-:Y:S01]  /*1a30*/  FFMA R28, R53, R59.reuse, R24 ;  /* 0x0000003b351c7223 */ /* 0x088fe20000000018 */
[-C--:B------:R-:W-:Y:S01]  /*1a40*/  FFMA R29, R52, R59.reuse, R25 ;  /* 0x0000003b341d7223 */ /* 0x080fe20000000019 */
[-C--:B------:R-:W-:Y:S01]  /*1a50*/  FFMA R30, R51, R59.reuse, R26 ;  /* 0x0000003b331e7223 */ /* 0x080fe2000000001a */
[----:B------:R-:W-:-:S02]  /*1a60*/  FFMA R31, R50, R59, R27 ;  /* 0x0000003b321f7223 */ /* 0x000fc4000000001b */
[----:B------:R-:W2:Y:S01]  /*1a70*/  LDL.128 R24, [UR7+0x80] ;  /* 0x00008007ff187983 */ /* 0x000ea20008100c00 */
[-C--:B-----5:R-:W-:Y:S01]  /*1a80*/  FFMA R12, R45, R59.reuse, R12 ;  /* 0x0000003b2d0c7223 */ /* 0x0a0fe2000000000c */
[-C--:B------:R-:W-:Y:S01]  /*1a90*/  FFMA R13, R44, R59.reuse, R13 ;  /* 0x0000003b2c0d7223 */ /* 0x080fe2000000000d */
[-C--:B------:R-:W-:Y:S01]  /*1aa0*/  FFMA R14, R43, R59.reuse, R14 ;  /* 0x0000003b2b0e7223 */ /* 0x080fe2000000000e */
[-C--:B------:R-:W-:Y:S01]  /*1ab0*/  FFMA R15, R42, R59.reuse, R15 ;  /* 0x0000003b2a0f7223 */ /* 0x080fe2000000000f */
[----:B------:R0:W-:Y:S01]  /*1ac0*/  STL.128 [UR7+0x40], R20 ;  /* 0x00004014ff007987 */ /* 0x0001e20008100c07 */
[-C--:B----4-:R-:W-:Y:S01]  /*1ad0*/  FFMA R32, R49, R59.reuse, R16 ;  /* 0x0000003b31207223 */ /* 0x090fe20000000010 */
[-C--:B------:R-:W-:Y:S01]  /*1ae0*/  FFMA R33, R48, R59.reuse, R17 ;  /* 0x0000003b30217223 */ /* 0x080fe20000000011 */
[-C--:B------:R-:W-:Y:S01]  /*1af0*/  FFMA R34, R47, R59.reuse, R18 ;  /* 0x0000003b2f227223 */ /* 0x080fe20000000012 */
[-C--:B------:R-:W-:Y:S01]  /*1b00*/  FFMA R35, R46, R59.reuse, R19 ;  /* 0x0000003b2e237223 */ /* 0x080fe20000000013 */
[----:B------:R1:W-:Y:S04]  /*1b10*/  STL.128 [UR7+0x70], R12 ;  /* 0x0000700cff007987 */ /* 0x0003e80008100c07 */
[----:B------:R-:W3:Y:S04]  /*1b20*/  LDL.128 R16, [UR7+0xb0] ;  /* 0x0000b007ff107983 */ /* 0x000ee80008100c00 */
[----:B0-----:R-:W4:Y:S04]  /*1b30*/  LDL.128 R20, [UR7+0x90] ;  /* 0x00009007ff147983 */ /* 0x001f280008100c00 */
[----:B-1----:R-:W5:Y:S04]  /*1b40*/  LDL.128 R12, [UR7+0xa0] ;  /* 0x0000a007ff0c7983 */ /* 0x002f680008100c00 */
[----:B------:R-:W-:Y:S01]  /*1b50*/  STL.128 [UR7+0x50], R28 ;  /* 0x0000501cff007987 */ /* 0x000fe20008100c07 */
[-C--:B--2---:R-:W-:Y:S01]  /*1b60*/  FFMA R24, R41, R59.reuse, R24 ;  /* 0x0000003b29187223 */ /* 0x084fe20000000018 */
[-C--:B------:R-:W-:Y:S01]  /*1b70*/  FFMA R25, R40, R59.reuse, R25 ;  /* 0x0000003b28197223 */ /* 0x080fe20000000019 */
[-C--:B------:R-:W-:Y:S01]  /*1b80*/  FFMA R26, R39, R59.reuse, R26 ;  /* 0x0000003b271a7223 */ /* 0x080fe2000000001a */
[----:B------:R-:W-:-:S05]  /*1b90*/  FFMA R27, R38, R59, R27 ;  /* 0x0000003b261b7223 */ /* 0x000fca000000001b */
[----:B------:R3:W-:Y:S02]  /*1ba0*/  STL.128 [UR7+0x80], R24 ;  /* 0x00008018ff007987 */ /* 0x0007e40008100c07 */
[-C--:B---3--:R-:W-:Y:S01]  /*1bb0*/  FFMA R24, R4, R59.reuse, R16 ;  /* 0x0000003b04187223 */ /* 0x088fe20000000010 */
[-C--:B----4-:R-:W-:Y:S01]  /*1bc0*/  FFMA R20, R37, R59.reuse, R20 ;  /* 0x0000003b25147223 */ /* 0x090fe20000000014 */
[-C--:B------:R-:W-:Y:S01]  /*1bd0*/  FFMA R21, R36, R59.reuse, R21 ;  /* 0x0000003b24157223 */ /* 0x080fe20000000015 */
[-C--:B------:R-:W-:Y:S01]  /*1be0*/  FFMA R22, R11, R59.reuse, R22 ;  /* 0x0000003b0b167223 */ /* 0x080fe20000000016 */
[-C--:B------:R-:W-:Y:S01]  /*1bf0*/  FFMA R23, R10, R59.reuse, R23 ;  /* 0x0000003b0a177223 */ /* 0x080fe20000000017 */
[-C--:B------:R-:W-:Y:S01]  /*1c00*/  FFMA R25, R5, R59.reuse, R17 ;  /* 0x0000003b05197223 */ /* 0x080fe20000000011 */
[-C--:B-----5:R-:W-:Y:S01]  /*1c10*/  FFMA R28, R9, R59.reuse, R12 ;  /* 0x0000003b091c7223 */ /* 0x0a0fe2000000000c */
[-C--:B------:R-:W-:Y:S01]  /*1c20*/  FFMA R29, R0, R59.reuse, R13 ;  /* 0x0000003b001d7223 */ /* 0x080fe2000000000d */
[-C--:B------:R-:W-:Y:S01]  /*1c30*/  FFMA R30, R2, R59.reuse, R14 ;  /* 0x0000003b021e7223 */ /* 0x080fe2000000000e */
[-C--:B------:R-:W-:Y:S01]  /*1c40*/  FFMA R31, R3, R59.reuse, R15 ;  /* 0x0000003b031f7223 */ /* 0x080fe2000000000f */
[-C--:B------:R-:W-:Y:S01]  /*1c50*/  FFMA R26, R6, R59.reuse, R18 ;  /* 0x0000003b061a7223 */ /* 0x080fe20000000012 */
[----:B------:R-:W-:Y:S01]  /*1c60*/  FFMA R27, R7, R59, R19 ;  /* 0x0000003b071b7223 */ /* 0x000fe20000000013 */
[----:B------:R-:W2:Y:S04]  /*1c70*/  LDL.128 R12, [UR7+0xd0] ;  /* 0x0000d007ff0c7983 */ /* 0x000ea80008100c00 */
[----:B------:R0:W-:Y:S04]  /*1c80*/  STL.128 [UR7+0x90], R20 ;  /* 0x00009014ff007987 */ /* 0x0001e80008100c07 */
[----:B------:R1:W-:Y:S04]  /*1c90*/  STL.128 [UR7+0xb0], R24 ;  /* 0x0000b018ff007987 */ /* 0x0003e80008100c07 */
[----:B------:R-:W3:Y:S04]  /*1ca0*/  LDL.128 R16, [UR7+0xe0] ;  /* 0x0000e007ff107983 */ /* 0x000ee80008100c00 */
[----:B------:R-:W2:Y:S04]  /*1cb0*/  LDS R59, [R8+0x100] ;  /* 0x00010000083b7984 */ /* 0x000ea80000000800 */
[----:B0-----:R-:W4:Y:S04]  /*1cc0*/  LDL.128 R20, [UR7+0xc0] ;  /* 0x0000c007ff147983 */ /* 0x001f280008100c00 */
[----:B-1----:R-:W5:Y:S04]  /*1cd0*/  LDL.128 R24, [UR7+0xf0] ;  /* 0x0000f007ff187983 */ /* 0x002f680008100c00 */
[----:B------:R3:W-:Y:S01]  /*1ce0*/  STL.128 [UR7+0xa0], R28 ;  /* 0x0000a01cff007987 */ /* 0x0007e20008100c07 */
[-C--:B--2---:R-:W-:Y:S01]  /*1cf0*/  FFMA R12, R53, R59.reuse, R12 ;  /* 0x0000003b350c7223 */ /* 0x084fe2000000000c */
[-C--:B------:R-:W-:Y:S01]  /*1d00*/  FFMA R13, R52, R59.reuse, R13 ;  /* 0x0000003b340d7223 */ /* 0x080fe2000000000d */
[-C--:B------:R-:W-:Y:S01]  /*1d10*/  FFMA R14, R51, R59.reuse, R14 ;  /* 0x0000003b330e7223 */ /* 0x080fe2000000000e */
[----:B------:R-:W-:-:S05]  /*1d20*/  FFMA R15, R50, R59, R15 ;  /* 0x0000003b320f7223 */ /* 0x000fca000000000f */
[----:B------:R0:W-:Y:S01]  /*1d30*/  STL.128 [UR7+0xd0], R12 ;  /* 0x0000d00cff007987 */ /* 0x0001e20008100c07 */
[-C--:B---3--:R-:W-:Y:S01]  /*1d40*/  FFMA R28, R49, R59.reuse, R16 ;  /* 0x0000003b311c7223 */ /* 0x088fe20000000010 */
[-C--:B------:R-:W-:Y:S01]  /*1d50*/  FFMA R29, R48, R59.reuse, R17 ;  /* 0x0000003b301d7223 */ /* 0x080fe20000000011 */
[-C--:B------:R-:W-:Y:S01]  /*1d60*/  FFMA R30, R47, R59.reuse, R18 ;  /* 0x0000003b2f1e7223 */ /* 0x080fe20000000012 */
[-C--:B----4-:R-:W-:Y:S01]  /*1d70*/  FFMA R20, R57, R59.reuse, R20 ;  /* 0x0000003b39147223 */ /* 0x090fe20000000014 */
[-C--:B------:R-:W-:Y:S01]  /*1d80*/  FFMA R21, R56, R59.reuse, R21 ;  /* 0x0000003b38157223 */ /* 0x080fe20000000015 */
[-C--:B------:R-:W-:Y:S01]  /*1d90*/  FFMA R22, R55, R59.reuse, R22 ;  /* 0x0000003b37167223 */ /* 0x080fe20000000016 */
[-C--:B------:R-:W-:Y:S01]  /*1da0*/  FFMA R23, R54, R59.reuse, R23 ;  /* 0x0000003b36177223 */ /* 0x080fe20000000017 */
[-C--:B-----5:R-:W-:Y:S01]  /*1db0*/  FFMA R24, R45, R59.reuse, R24 ;  /* 0x0000003b2d187223 */ /* 0x0a0fe20000000018 */
[-C--:B------:R-:W-:Y:S01]  /*1dc0*/  FFMA R25, R44, R59.reuse, R25 ;  /* 0x0000003b2c197223 */ /* 0x080fe20000000019 */
[-C--:B------:R-:W-:Y:S01]  /*1dd0*/  FFMA R26, R43, R59.reuse, R26 ;  /* 0x0000003b2b1a7223 */ /* 0x080fe2000000001a */
[-C--:B------:R-:W-:Y:S01]  /*1de0*/  FFMA R27, R42, R59.reuse, R27 ;  /* 0x0000003b2a1b7223 */ /* 0x080fe2000000001b */
[----:B0-----:R-:W2:Y:S01]  /*1df0*/  LDL.128 R12, [UR7+0x100] ;  /* 0x00010007ff0c7983 */ /* 0x001ea20008100c00 */
[----:B------:R-:W-:-:S03]  /*1e00*/  FFMA R31, R46, R59, R19 ;  /* 0x0000003b2e1f7223 */ /* 0x000fc60000000013 */
[----:B------:R0:W-:Y:S04]  /*1e10*/  STL.128 [UR7+0xc0], R20 ;  /* 0x0000c014ff007987 */ /* 0x0001e80008100c07 */
[----:B------:R1:W-:Y:S04]  /*1e20*/  STL.128 [UR7+0xf0], R24 ;  /* 0x0000f018ff007987 */ /* 0x0003e80008100c07 */
[----:B------:R-:W3:Y:S04]  /*1e30*/  LDL.128 R16, [UR7+0x110] ;  /* 0x00011007ff107983 */ /* 0x000ee80008100c00 */
[----:B0-----:R-:W4:Y:S04]  /*1e40*/  LDL.128 R20, [UR7+0x120] ;  /* 0x00012007ff147983 */ /* 0x001f280008100c00 */
[----:B-1----:R-:W5:Y:S04]  /*1e50*/  LDL.128 R24, [UR7+0x130] ;  /* 0x00013007ff187983 */ /* 0x002f680008100c00 */
[----:B------:R-:W-:Y:S04]  /*1e60*/  STL.128 [UR7+0x60], R32 ;  /* 0x00006020ff007987 */ /* 0x000fe80008100c07 */
        /* <DEDUP_REMOVED lines=9> */
[-C--:B------:R-:W-:Y:S02]  /*1f00*/  FFMA R31, R10, R59.reuse, R19 ;  /* 0x0000003b0a1f7223 */ /* 0x080fe40000000013 */
[----:B------:R-:W2:Y:S01]  /*1f10*/  LDL.128 R16, [UR7+0x150] ;  /* 0x00015007ff107983 */ /* 0x000ea20008100c00 */
[-C--:B----4-:R-:W-:Y:S01]  /*1f20*/  FFMA R32, R9, R59.reuse, R20 ;  /* 0x0000003b09207223 */ /* 0x090fe20000000014 */
[-C--:B------:R-:W-:Y:S01]  /*1f30*/  FFMA R33, R0, R59.reuse, R21 ;  /* 0x0000003b00217223 */ /* 0x080fe20000000015 */
[-C--:B------:R-:W-:Y:S01]  /*1f40*/  FFMA R34, R2, R59.reuse, R22 ;  /* 0x0000003b02227223 */ /* 0x080fe20000000016 */
[-C--:B------:R-:W-:Y:S01]  /*1f50*/  FFMA R35, R3, R59.reuse, R23 ;  /* 0x0000003b03237223 */ /* 0x080fe20000000017 */
[-C--:B-----5:R-:W-:Y:S01]  /*1f60*/  FFMA R20, R4, R59.reuse, R24 ;  /* 0x0000003b04147223 */ /* 0x0a0fe20000000018 */
[-C--:B------:R-:W-:Y:S01]  /*1f70*/  FFMA R21, R5, R59.reuse, R25 ;  /* 0x0000003b05157223 */ /* 0x080fe20000000019 */
[-C--:B------:R-:W-:Y:S01]  /*1f80*/  FFMA R22, R6, R59.reuse, R26 ;  /* 0x0000003b06167223 */ /* 0x080fe2000000001a */
[----:B------:R-:W-:Y:S01]  /*1f90*/  FFMA R23, R7, R59, R27 ;  /* 0x0000003b07177223 */ /* 0x000fe2000000001b */
[----:B0-----:R-:W3:Y:S04]  /*1fa0*/  LDL.128 R12, [UR7+0x140] ;  /* 0x00014007ff0c7983 */ /* 0x001ee80008100c00 */
[----:B------:R0:W-:Y:S04]  /*1fb0*/  STL.128 [UR7+0x130], R20 ;  /* 0x00013014ff007987 */ /* 0x0001e80008100c07 */
[----:B------:R-:W4:Y:S04]  /*1fc0*/  LDL.128 R24, [UR7+0x160] ;  /* 0x00016007ff187983 */ /* 0x000f280008100c00 */
[----:B------:R-:W2:Y:S04]  /*1fd0*/  LDS R59, [R8+0x180] ;  /* 0x00018000083b7984 */ /* 0x000ea80000000800 */
[----:B0-----:R-:W5:Y:S04]  /*1fe0*/  LDL.128 R20, [UR7+0x170] ;  /* 0x00017007ff147983 */ /* 0x001f680008100c00 */
        /* <DEDUP_REMOVED lines=9> */
[-C--:B------:R-:W-:Y:S01]  /*2080*/  FFMA R15, R54, R59.reuse, R15 ;  /* 0x0000003b360f7223 */ /* 0x080fe2000000000f */
[----:B------:R-:W-:Y:S04]  /*2090*/  STL.128 [UR7+0x150], R16 ;  /* 0x00015010ff007987 */ /* 0x000fe80008100c07 */
[----:B------:R0:W-:Y:S01]  /*20a0*/  STL.128 [UR7+0x140], R12 ;  /* 0x0001400cff007987 */ /* 0x0001e20008100c07 */
[-C--:B----4-:R-:W-:Y:S01]  /*20b0*/  FFMA R28, R49, R59.reuse, R24 ;  /* 0x0000003b311c7223 */ /* 0x090fe20000000018 */
[-C--:B------:R-:W-:Y:S01]  /*20c0*/  FFMA R29, R48, R59.reuse, R25 ;  /* 0x0000003b301d7223 */ /* 0x080fe20000000019 */
[-C--:B------:R-:W-:Y:S01]  /*20d0*/  FFMA R30, R47, R59.reuse, R26 ;  /* 0x0000003b2f1e7223 */ /* 0x080fe2000000001a */
[----:B------:R-:W-:-:S02]  /*20e0*/  FFMA R31, R46, R59, R27 ;  /* 0x0000003b2e1f7223 */ /* 0x000fc4000000001b */
[----:B------:R-:W2:Y:S01]  /*20f0*/  LDL.128 R24, [UR7+0x190] ;  /* 0x00019007ff187983 */ /* 0x000ea20008100c00 */
[-C--:B-----5:R-:W-:Y:S01]  /*2100*/  FFMA R32, R45, R59.reuse, R20 ;  /* 0x0000003b2d207223 */ /* 0x0a0fe20000000014 */
[-C--:B------:R-:W-:Y:S01]  /*2110*/  FFMA R33, R44, R59.reuse, R21 ;  /* 0x0000003b2c217223 */ /* 0x080fe20000000015 */
[-C--:B------:R-:W-:Y:S01]  /*2120*/  FFMA R34, R43, R59.reuse, R22 ;  /* 0x0000003b2b227223 */ /* 0x080fe20000000016 */
[----:B------:R-:W-:Y:S01]  /*2130*/  FFMA R35, R42, R59, R23 ;  /* 0x0000003b2a237223 */ /* 0x000fe20000000017 */
[----:B0-----:R-:W3:Y:S04]  /*2140*/  LDL.128 R12, [UR7+0x180] ;  /* 0x00018007ff0c7983 */ /* 0x001ee80008100c00 */
[----:B------:R-:W4:Y:S04]  /*2150*/  LDL.128 R16, [UR7+0x1a0] ;  /* 0x0001a007ff107983 */ /* 0x000f280008100c00 */
[----:B------:R-:W5:Y:S01]  /*2160*/  LDL.128 R20, [UR7+0x1b0] ;  /* 0x0001b007ff147983 */ /* 0x000f620008100c00 */
[----:B------:R-:W-:-:S04]  /*2170*/  UIADD3 UR8, UP0, UPT, UR8, 0x80, URZ ;  /* 0x0000008008087890 */ /* 0x000fc8000ff1e0ff */
[----:B------:R-:W-:Y:S02]  /*2180*/  UIADD3.X UR9, UPT, UPT, URZ, UR9, URZ, UP0, !UPT ;  /* 0x00000009ff097290 */ /* 0x000fe400087fe4ff */
[----:B------:R-:W-:-:S04]  /*2190*/  UISETP.GE.U32.AND UP0, UPT, UR8, 0x3e0, UPT ;  /* 0x000003e00800788c */ /* 0x000fc8000bf06070 */
[----:B------:R-:W-:Y:S01]  /*21a0*/  UISETP.GE.U32.AND.EX UP0, UPT, UR9, URZ, UPT, UP0 ;  /* 0x000000ff0900728c */ /* 0x000fe2000bf06100 */
[----:B------:R-:W-:Y:S01]  /*21b0*/  VIADD R8, R8, 0x200 ;  /* 0x0000020008087836 */ /* 0x000fe20000000000 */
        /* <DEDUP_REMOVED lines=18> */
[----:B------:R1:W-:Y:S04]  /*22e0*/  STL.128 [UR7+0x180], R12 ;  /* 0x0001800cff007987 */ /* 0x0003e80008100c07 */
[----:B------:R1:W-:Y:S04]  /*22f0*/  STL.128 [UR7+0x190], R24 ;  /* 0x00019018ff007987 */ /* 0x0003e80008100c07 */
[----:B------:R1:W-:Y:S04]  /*2300*/  STL.128 [UR7+0x1a0], R16 ;  /* 0x0001a010ff007987 */ /* 0x0003e80008100c07 */
[----:B------:R1:W-:Y:S01]  /*2310*/  STL.128 [UR7+0x1b0], R20 ;  /* 0x0001b014ff007987 */ /* 0x0003e20008100c07 */
[----:B------:R-:W-:Y:S01]  /*2320*/  UIADD3 UR7, UPT, UPT, UR7, 0x200, URZ ;  /* 0x0000020007077890 */ /* 0x000fe2000fffe0ff */
[----:B------:R-:W-:Y:S11]  /*2330*/  BRA.U !UP0, `(.L_x_1) ;  /* 0xfffffff108d47547 */ /* 0x000ff6000b83ffff */
[----:B------:R-:W0:Y:S01]  /*2340*/  LDCU.64 UR8, c[0x0][0x3a0] ;  /* 0x00007400ff0877ac */ /* 0x000e220008000a00 */
[----:B------:R-:W-:-:S04]  /*2350*/  UIADD3 UR4, UP0, UPT, UR4, 0x1, URZ ;  /* 0x0000000104047890 */ /* 0x000fc8000ff1e0ff */
[----:B------:R-:W-:Y:S02]  /*2360*/  UIADD3.X UR5, UPT, UPT, URZ, UR5, URZ, UP0, !UPT ;  /* 0x00000005ff057290 */ /* 0x000fe400087fe4ff */
[----:B0-----:R-:W-:-:S04]  /*2370*/  UISETP.NE.U32.AND UP0, UPT, UR4, UR8, UPT ;  /* 0x000000080400728c */ /* 0x001fc8000bf05070 */
[----:B------:R-:W-:Y:S01]  /*2380*/  UISETP.NE.AND.EX UP0, UPT, UR5, UR9, UPT, UP0 ;  /* 0x000000090500728c */ /* 0x000fe2000bf05300 */
[----:B------:R-:W-:Y:S08]  /*2390*/  BAR.SYNC.DEFER_BLOCKING 0x0 ;  /* 0x0000000000007b1d */ /* 0x000ff00000010000 */
[----:B------:R-:W-:Y:S05]  /*23a0*/  BRA.U UP0, `(.L_x_2) ;  /* 0xffffffed00547547 */ /* 0x000fea000b83ffff */
.L_x_0:
[----:B------:R-:W0:Y:S01]  /*23b0*/  S2R R7, SR_TID.X ;  /* 0x0000000000077919 */ /* 0x000e220000002100 */
[----:B------:R-:W2:Y:S01]  /*23c0*/  LDCU.64 UR8, c[0x0][0x3a8] ;  /* 0x00007500ff0877ac */ /* 0x000ea20008000a00 */
[----:B------:R-:W-:Y:S02]  /*23d0*/  HFMA2 R3, -RZ, RZ, 0, 0 ;  /* 0x00000000ff037431 */ /* 0x000fe400000001ff */
[----:B------:R-:W-:Y:S01]  /*23e0*/  IMAD.MOV.U32 R0, RZ, RZ, RZ ;  /* 0x000000ffff007224 */ /* 0x000fe200078e00ff */
[----:B------:R-:W4:Y:S01]  /*23f0*/  LDCU.64 UR4, c[0x0][0x390] ;  /* 0x00007200ff0477ac */ /* 0x000f220008000a00 */
[----:B------:R-:W0:Y:S01]  /*2400*/  LDCU.64 UR14, c[0x0][0x3a8] ;  /* 0x00007500ff0e77ac */ /* 0x000e220008000a00 */
[----:B------:R-:W0:Y:S01]  /*2410*/  LDCU.64 UR12, c[0x0][0x398] ;  /* 0x00007300ff0c77ac */ /* 0x000e220008000a00 */
[----:B------:R-:W-:Y:S01]  /*2420*/  UMOV UR6, 0xffffffff ;  /* 0xffffffff00067882 */ /* 0x000fe20000000000 */
[----:B0-----:R-:W-:Y:S02]  /*2430*/  SHF.R.U32.HI R2, RZ, 0x5, R7 ;  /* 0x00000005ff027819 */ /* 0x001fe40000011607 */
[----:B------:R-:W-:-:S02]  /*2440*/  LOP3.LUT R7, R7, 0x1f, RZ, 0xc0, !PT ;  /* 0x0000001f07077812 */ /* 0x000fc400078ec0ff */
[C---:B-1----:R-:W-:Y:S02]  /*2450*/  IADD3 R18, P2, PT, R2.reuse, 0x40, RZ ;  /* 0x0000004002127810 */ /* 0x042fe40007f5e0ff */
[C---:B------:R-:W-:Y:S01]  /*2460*/  IADD3 R19, P1, PT, R2.reuse, 0x20, RZ ;  /* 0x0000002002137810 */ /* 0x040fe20007f3e0ff */
[C---:B--2---:R-:W-:Y:S01]  /*2470*/  IMAD.WIDE.U32 R4, R7.reuse, UR8, R2 ;  /* 0x0000000807047c25 */ /* 0x044fe2000f8e0002 */
[C---:B------:R-:W-:Y:S02]  /*2480*/  IADD3 R16, P3, PT, R2.reuse, 0x120, RZ ;  /* 0x0000012002107810 */ /* 0x040fe40007f7e0ff */
[----:B------:R-:W-:Y:S01]  /*2490*/  LOP3.LUT R42, R2, 0xc0, RZ, 0xfc, !PT ;  /* 0x000000c0022a7812 */ /* 0x000fe200078efcff */
[----:B------:R-:W-:Y:S01]  /*24a0*/  IMAD R5, R7, UR9, R5 ;  /* 0x0000000907057c24 */ /* 0x000fe2000f8e0205 */
[----:B----4-:R-:W-:Y:S01]  /*24b0*/  LEA R6, P0, R4, UR4, 0x2 ;  /* 0x0000000404067c11 */ /* 0x010fe2000f8010ff */
[----:B------:R-:W-:Y:S01]  /*24c0*/  IMAD.X R46, RZ, RZ, RZ, P2 ;  /* 0x000000ffff2e7224 */ /* 0x000fe200010e06ff */
[----:B------:R-:W-:Y:S01]  /*24d0*/  LOP3.LUT R41, R2, 0xe0, RZ, 0xfc, !PT ;  /* 0x000000e002297812 */ /* 0x000fe200078efcff */
[----:B------:R-:W-:Y:S01]  /*24e0*/  USHF.L.U64.HI UR4, UR8, 0x7, UR9 ;  /* 0x0000000708047899 */ /* 0x000fe20008010209 */
[----:B------:R-:W-:Y:S01]  /*24f0*/  LEA.HI.X R4, R4, UR5, R5, 0x2, P0 ;  /* 0x0000000504047c11 */ /* 0x000fe200080f1405 */
[----:B------:R-:W-:Y:S01]  /*2500*/  UMOV UR5, 0xffffffe0 ;  /* 0xffffffe000057882 */ /* 0x000fe20000000000 */
[----:B------:R-:W-:-:S02]  /*2510*/  IADD3 R6, P0, PT, R6, 0x800, RZ ;  /* 0x0000080006067810 */ /* 0x000fc40007f1e0ff */
[C---:B------:R-:W-:Y:S02]  /*2520*/  LOP3.LUT R40, R2.reuse, 0x100, RZ, 0xfc, !PT ;  /* 0x0000010002287812 */ /* 0x040fe400078efcff */
[C---:B------:R-:W-:Y:S01]  /*2530*/  LOP3.LUT R39, R2.reuse, 0x140, RZ, 0xfc, !PT ;  /* 0x0000014002277812 */ /* 0x040fe200078efcff */
[----:B------:R-:W-:Y:S01]  /*2540*/  IMAD.X R11, RZ, RZ, R4, P0 ;  /* 0x000000ffff0b7224 */ /* 0x000fe200000e0604 */
[C---:B------:R-:W-:Y:S02]  /*2550*/  LOP3.LUT R38, R2.reuse, 0x160, RZ, 0xfc, !PT ;  /* 0x0000016002267812 */ /* 0x040fe400078efcff */
[C---:B------:R-:W-:Y:S02]  /*2560*/  LOP3.LUT R37, R2.reuse, 0x180, RZ, 0xfc, !PT ;  /* 0x0000018002257812 */ /* 0x040fe400078efcff */
[C---:B------:R-:W-:Y:S02]  /*2570*/  LOP3.LUT R36, R2.reuse, 0x1a0, RZ, 0xfc, !PT ;  /* 0x000001a002247812 */ /* 0x040fe400078efcff */
[----:B------:R-:W-:-:S02]  /*2580*/  LOP3.LUT R35, R2, 0x1c0, RZ, 0xfc, !PT ;  /* 0x000001c002237812 */ /* 0x000fc400078efcff */
[C---:B------:R-:W-:Y:S02]  /*2590*/  LOP3.LUT R34, R2.reuse, 0x1e0, RZ, 0xfc, !PT ;  /* 0x000001e002227812 */ /* 0x040fe400078efcff */
[C---:B------:R-:W-:Y:S02]  /*25a0*/  LOP3.LUT R33, R2.reuse, 0x200, RZ, 0xfc, !PT ;  /* 0x0000020002217812 */ /* 0x040fe400078efcff */
        /* <DEDUP_REMOVED lines=14> */
[----:B------:R-:W-:Y:S02]  /*2690*/  LOP3.LUT R44, R2, 0x3e0, RZ, 0xfc, !PT ;  /* 0x000003e0022c7812 */ /* 0x000fe400078efcff */
[----:B------:R-:W-:-:S02]  /*26a0*/  IADD3.X R45, PT, PT, RZ, RZ, RZ, P1, !PT ;  /* 0x000000ffff2d7210 */ /* 0x000fc40000ffe4ff */
[----:B------:R-:W-:-:S07]  /*26b0*/  IADD3.X R47, PT, PT, RZ, RZ, RZ, P3, !PT ;  /* 0x000000ffff2f7210 */ /* 0x000fce0001ffe4ff */
.L_x_3:
[----:B------:R-:W-:-:S04]  /*26c0*/  MOV R4, UR5 ;  /* 0x0000000500047c02 */ /* 0x000fc80008000f00 */
[----:B------:R-:W-:-:S04]  /*26d0*/  IADD3 R4, P0, P1, R7, 0x20, R4 ;  /* 0x0000002007047810 */ /* 0x000fc8000791e004 */
[----:B------:R-:W-:Y:S02]  /*26e0*/  ISETP.GE.U32.AND P6, PT, R4, UR12, PT ;  /* 0x0000000c04007c0c */ /* 0x000fe4000bfc6070 */
[----:B------:R-:W-:Y:S02]  /*26f0*/  IADD3.X R4, PT, PT, RZ, UR6, RZ, P0, P1 ;  /* 0x00000006ff047c10 */ /* 0x000fe400087e24ff */
[----:B------:R-:W-:Y:S02]  /*2700*/  ISETP.GE.U32.AND P0, PT, R2, UR14, PT ;  /* 0x0000000e02007c0c */ /* 0x000fe4000bf06070 */
[----:B------:R-:W-:-:S04]  /*2710*/  ISETP.GE.U32.AND.EX P6, PT, R4, UR13, PT, P6 ;  /* 0x0000000d04007c0c */ /* 0x000fc8000bfc6160 */
[----:B------:R-:W-:-:S13]  /*2720*/  ISETP.GE.U32.OR.EX P0, PT, RZ, UR15, P6, P0 ;  /* 0x0000000fff007c0c */ /* 0x000fda000b706500 */
[----:B------:R-:W-:-:S06]  /*2730*/  @!P0 IMAD.U32 R9, R0, 0x4, R1 ;  /* 0x0000000400098824 */ /* 0x000fcc00078e0001 */
[----:B------:R-:W2:Y:S01]  /*2740*/  @!P0 LDL R9, [R9] ;  /* 0x0000000009098983 */ /* 0x000ea20000100800 */
[----:B------:R-:W-:Y:S02]  /*2750*/  ISETP.GE.U32.AND P1, PT, R19, UR14, PT ;  /* 0x0000000e13007c0c */ /* 0x000fe4000bf26070 */
[----:B------:R-:W-:Y:S02]  /*2760*/  ISETP.GE.U32.AND P5, PT, R18, UR14, PT ;  /* 0x0000000e12007c0c */ /* 0x000fe4000bfa6070 */
[----:B------:R-:W-:Y:S02]  /*2770*/  ISETP.GE.U32.OR.EX P1, PT, R45, UR15, P6, P1 ;  /* 0x0000000f2d007c0c */ /* 0x000fe4000b726510 */
[----:B------:R-:W-:Y:S02]  /*2780*/  LOP3.LUT R4, R2, 0x60, RZ, 0xfc, !PT ;  /* 0x0000006002047812 */ /* 0x000fe400078efcff */
[----:B------:R-:W-:Y:S02]  /*2790*/  ISETP.GE.U32.OR.EX P5, PT, R46, UR15, P6, P5 ;  /* 0x0000000f2e007c0c */ /* 0x000fe4000b7a6550 */
[----:B------:R-:W-:-:S02]  /*27a0*/  ISETP.GE.U32.AND P4, PT, R4, UR14, PT ;  /* 0x0000000e04007c0c */ /* 0x000fc4000bf86070 */
[----:B------:R-:W-:Y:S02]  /*27b0*/  @!P0 IADD3 R0, PT, PT, R0, 0x1, RZ ;  /* 0x0000000100008810 */ /* 0x000fe40007ffe0ff */
[----:B------:R-:W-:Y:S02]  /*27c0*/  LOP3.LUT R5, R2, 0x80, RZ, 0xfc, !PT ;  /* 0x0000008002057812 */ /* 0x000fe400078efcff */
[----:B------:R-:W-:Y:S01]  /*27d0*/  ISETP.GE.U32.OR.EX P4, PT, RZ, UR15, P6, P4 ;  /* 0x0000000fff007c0c */ /* 0x000fe2000b786540 */
[----:B------:R-:W-:Y:S01]  /*27e0*/  @!P1 IMAD.U32 R8, R0, 0x4, R1 ;  /* 0x0000000400089824 */ /* 0x000fe200078e0001 */
[----:B------:R-:W-:Y:S02]  /*27f0*/  LOP3.LUT R4, R2, 0xa0, RZ, 0xfc, !PT ;  /* 0x000000a002047812 */ /* 0x000fe400078efcff */
[----:B------:R-:W-:Y:S02]  /*2800*/  ISETP.GE.U32.AND P2, PT, R5, UR14, PT ;  /* 0x0000000e05007c0c */ /* 0x000fe4000bf46070 */
[----:B------:R-:W-:-:S02]  /*2810*/  @!P1 IADD3 R0, PT, PT, R0, 0x1, RZ ;  /* 0x0000000100009810 */ /* 0x000fc40007ffe0ff */
[----:B------:R-:W-:Y:S01]  /*2820*/  ISETP.GE.U32.AND P3, PT, R4, UR14, PT ;  /* 0x0000000e04007c0c */ /* 0x000fe2000bf66070 */
[----:B------:R-:W-:Y:S01]  /*2830*/  IMAD.MOV.U32 R4, RZ, RZ, R6 ;  /* 0x000000ffff047224 */ /* 0x000fe200078e0006 */
[----:B------:R-:W-:Y:S01]  /*2840*/  ISETP.GE.U32.OR.EX P2, PT, RZ, UR15, P6, P2 ;  /* 0x0000000fff007c0c */ /* 0x000fe2000b746520 */
[C---:B------:R-:W-:Y:S01]  /*2850*/  @!P5 IMAD.U32 R6, R0.reuse, 0x4, R1 ;  /* 0x000000040006d824 */ /* 0x040fe200078e0001 */
[----:B------:R-:W-:Y:S02]  /*2860*/  MOV R5, R11 ;  /* 0x0000000b00057202 */ /* 0x000fe40000000f00 */
[----:B------:R-:W-:Y:S01]  /*2870*/  @!P5 IADD3 R0, PT, PT, R0, 0x1, RZ ;  /* 0x000000010000d810 */ /* 0x000fe20007ffe0ff */
[----:B------:R0:W4:Y:S01]  /*2880*/  @!P1 LDL R11, [R8] ;  /* 0x00000000080b9983 */ /* 0x0001220000100800 */
[----:B------:R-:W-:-:S03]  /*2890*/  ISETP.GE.U32.OR.EX P3, PT, RZ, UR15, P6, P3 ;  /* 0x0000000fff007c0c */ /* 0x000fc6000b766530 */
[C-C-:B------:R-:W-:Y:S01]  /*28a0*/  @!P4 IMAD.U32 R10, R0.reuse, 0x4, R1.reuse ;  /* 0x00000004000ac824 */ /* 0x140fe200078e0001 */
[----:B------:R-:W-:Y:S01]  /*28b0*/  @!P4 IADD3 R0, PT, PT, R0, 0x1, RZ ;  /* 0x000000010000c810 */ /* 0x000fe20007ffe0ff */
[----:B------:R-:W5:Y:S04]  /*28c0*/  @!P5 LDL R13, [R6] ;  /* 0x00000000060dd983 */ /* 0x000f680000100800 */
[C---:B------:R-:W-:Y:S01]  /*28d0*/  @!P2 IMAD.U32 R12, R0.reuse, 0x4, R1 ;  /* 0x00000004000ca824 */ /* 0x040fe200078e0001 */
[----:B------:R-:W-:-:S04]  /*28e0*/  @!P2 IADD3 R0, PT, PT, R0, 0x1, RZ ;  /* 0x000000010000a810 */ /* 0x000fc80007ffe0ff */
[----:B------:R-:W3:Y:S01]  /*28f0*/  @!P2 LDL R15, [R12] ;  /* 0x000000000c0fa983 */ /* 0x000ee20000100800 */
[C---:B------:R-:W-:Y:S01]  /*2900*/  @!P3 IMAD.U32 R14, R0.reuse, 0x4, R1 ;  /* 0x00000004000eb824 */ /* 0x040fe200078e0001 */
[----:B------:R-:W-:-:S04]  /*2910*/  @!P3 IADD3 R0, PT, PT, R0, 0x1, RZ ;  /* 0x000000010000b810 */ /* 0x000fc80007ffe0ff */
[----:B------:R-:W3:Y:S04]  /*2920*/  @!P3 LDL R17, [R14] ;  /* 0x000000000e11b983 */ /* 0x000ee80000100800 */
[----:B--2---:R1:W-:Y:S01]  /*2930*/  @!P0 STG.E desc[UR10][R4.64+-0x800], R9 ;  /* 0xfff8000904008986 */ /* 0x0043e2000c10190a */
[----:B------:R-:W-:-:S04]  /*2940*/  ISETP.GE.U32.AND P0, PT, R42, UR14, PT ;  /* 0x0000000e2a007c0c */ /* 0x000fc8000bf06070 */
[----:B------:R-:W-:Y:S01]  /*2950*/  ISETP.GE.U32.OR.EX P0, PT, RZ, UR15, P6, P0 ;  /* 0x0000000fff007c0c */ /* 0x000fe2000b706500 */
[----:B-1----:R-:W2:-:S12]  /*2960*/  @!P4 LDL R9, [R10] ;  /* 0x000000000a09c983 */ /* 0x002e980000100800 */
[----:B0-----:R-:W-:-:S05]  /*2970*/  @!P0 IMAD.U32 R8, R0, 0x4, R1 ;  /* 0x0000000400088824 */ /* 0x001fca00078e0001 */
[----:B------:R0:W2:Y:S04]  /*2980*/  @!P0 LDL R49, [R8] ;  /* 0x0000000008318983 */ /* 0x0000a80000100800 */
[----:B----4-:R1:W-:Y:S01]  /*2990*/  @!P1 STG.E desc[UR10][R4.64+-0x780], R11 ;  /* 0xfff8800b04009986 */ /* 0x0103e2000c10190a */
[----:B------:R-:W-:-:S04]  /*29a0*/  ISETP.GE.U32.AND P1, PT, R41, UR14, PT ;  /* 0x0000000e29007c0c */ /* 0x000fc8000bf26070 */
[----:B------:R-:W-:Y:S01]  /*29b0*/  ISETP.GE.U32.OR.EX P1, PT, RZ, UR15, P6, P1 ;  /* 0x0000000fff007c0c */ /* 0x000fe2000b726510 */
[----:B-----5:R-:W-:Y:S01]  /*29c0*/  @!P5 STG.E desc[UR10][R4.64+-0x700], R13 ;  /* 0xfff9000d0400d986 */ /* 0x020fe2000c10190a */
[----:B------:R-:W-:Y:S02]  /*29d0*/  ISETP.GE.U32.AND P5, PT, R40, UR14, PT ;  /* 0x0000000e28007c0c */ /* 0x000fe4000bfa6070 */
[----:B------:R-:W-:Y:S02]  /*29e0*/  @!P0 IADD3 R0, PT, PT, R0, 0x1, RZ ;  /* 0x0000000100008810 */ /* 0x000fe40007ffe0ff */
[----:B------:R-:W-:Y:S01]  /*29f0*/  ISETP.GE.U32.OR.EX P5, PT, RZ, UR15, P6, P5 ;  /* 0x0000000fff007c0c */ /* 0x000fe2000b7a6550 */
[----:B---3--:R-:W-:Y:S06]  /*2a00*/  @!P2 STG.E desc[UR10][R4.64+-0x600], R15 ;  /* 0xfffa000f0400a986 */ /* 0x008fec000c10190a */
[C---:B------:R-:W-:Y:S01]  /*2a10*/  @!P1 IMAD.U32 R6, R0.reuse, 0x4, R1 ;  /* 0x0000000400069824 */ /* 0x040fe200078e0001 */
[----:B------:R-:W-:Y:S01]  /*2a20*/  @!P1 IADD3 R0, PT, PT, R0, 0x1, RZ ;  /* 0x0000000100009810 */ /* 0x000fe20007ffe0ff */
[----:B------:R-:W-:Y:S01]  /*2a30*/  @!P3 STG.E desc[UR10][R4.64+-0x580], R17 ;  /* 0xfffa80110400b986 */ /* 0x000fe2000c10190a */
[----:B------:R-:W-:-:S03]  /*2a40*/  ISETP.GE.U32.AND P3, PT, R38, UR14, PT ;  /* 0x0000000e26007c0c */ /* 0x000fc6000bf66070 */
[C---:B0-----:R-:W-:Y:S01]  /*2a50*/  @!P5 IMAD.U32 R8, R0.reuse, 0x4, R1 ;  /* 0x000000040008d824 */ /* 0x041fe200078e0001 */
[----:B------:R-:W-:Y:S02]  /*2a60*/  @!P5 IADD3 R0, PT, PT, R0, 0x1, RZ ;  /* 0x000000010000d810 */ /* 0x000fe40007ffe0ff */
[----:B------:R-:W-:Y:S02]  /*2a70*/  ISETP.GE.U32.OR.EX P3, PT, RZ, UR15, P6, P3 ;  /* 0x0000000fff007c0c */ /* 0x000fe4000b766530 */
[----:B-1----:R-:W3:Y:S04]  /*2a80*/  @!P5 LDL R11, [R8] ;  /* 0x00000000080bd983 */ /* 0x002ee80000100800 */
[----:B--2---:R0:W-:Y:S01]  /*2a90*/  @!P4 STG.E desc[UR10][R4.64+-0x680], R9 ;  /* 0xfff980090400c986 */ /* 0x0041e2000c10190a */
[----:B------:R-:W-:-:S04]  /*2aa0*/  ISETP.GE.U32.AND P4, PT, R16, UR14, PT ;  /* 0x0000000e10007c0c */ /* 0x000fc8000bf86070 */
[----:B------:R-:W-:Y:S02]  /*2ab0*/  ISETP.GE.U32.OR.EX P2, PT, R47, UR15, P6, P4 ;  /* 0x0000000f2f007c0c */ /* 0x000fe4000b746540 */
[----:B------:R-:W-:-:S04]  /*2ac0*/  ISETP.GE.U32.AND P4, PT, R39, UR14, PT ;  /* 0x0000000e27007c0c */ /* 0x000fc8000bf86070 */
[----:B------:R-:W-:Y:S01]  /*2ad0*/  ISETP.GE.U32.OR.EX P4, PT, RZ, UR15, P6, P4 ;  /* 0x0000000fff007c0c */ /* 0x000fe2000b786540 */
[----:B0-----:R0:W2:Y:S04]  /*2ae0*/  @!P1 LDL R9, [R6] ;  /* 0x0000000006099983 */ /* 0x0010a80000100800 */
[----:B------:R1:W-:Y:S02]  /*2af0*/  @!P0 STG.E desc[UR10][R4.64+-0x500], R49 ;  /* 0xfffb003104008986 */ /* 0x0003e4000c10190a */
[C---:B------:R-:W-:Y:S01]  /*2b00*/  @!P2 IMAD.U32 R10, R0.reuse, 0x4, R1 ;  /* 0x00000004000aa824 */ /* 0x040fe200078e0001 */
[----:B------:R-:W-:Y:S02]  /*2b10*/  @!P2 IADD3 R0, PT, PT, R0, 0x1, RZ ;  /* 0x000000010000a810 */ /* 0x000fe40007ffe0ff */
[----:B------:R-:W-:-:S02]  /*2b20*/  ISETP.GE.U32.AND P0, PT, R37, UR14, PT ;  /* 0x0000000e25007c0c */ /* 0x000fc4000bf06070 */
[----:B------:R-:W4:Y:S01]  /*2b30*/  @!P2 LDL R13, [R10] ;  /* 0x000000000a0da983 */ /* 0x000f220000100800 */
[C-C-:B------:R-:W-:Y:S01]  /*2b40*/  @!P4 IMAD.U32 R12, R0.reuse, 0x4, R1.reuse ;  /* 0x00000004000cc824 */ /* 0x140fe200078e0001 */
[----:B------:R-:W-:Y:S02]  /*2b50*/  ISETP.GE.U32.OR.EX P0, PT, RZ, UR15, P6, P0 ;  /* 0x0000000fff007c0c */ /* 0x000fe4000b706500 */
[----:B------:R-:W-:Y:S02]  /*2b60*/  @!P4 IADD3 R0, PT, PT, R0, 0x1, RZ ;  /* 0x000000010000c810 */ /* 0x000fe40007ffe0ff */
[----:B------:R-:W5:Y:S03]  /*2b70*/  @!P4 LDL R15, [R12] ;  /* 0x000000000c0fc983 */ /* 0x000f660000100800 */
[C---:B------:R-:W-:Y:S01]  /*2b80*/  @!P3 IMAD.U32 R14, R0.reuse, 0x4, R1 ;  /* 0x00000004000eb824 */ /* 0x040fe200078e0001 */
[----:B------:R-:W-:-:S04]  /*2b90*/  @!P3 IADD3 R0, PT, PT, R0, 0x1, RZ ;  /* 0x000000010000b810 */ /* 0x000fc80007ffe0ff */
[----:B------:R-:W5:Y:S01]  /*2ba0*/  @!P3 LDL R17, [R14] ;  /* 0x000000000e11b983 */ /* 0x000f620000100800 */
[----:B0-----:R-:W-:-:S05]  /*2bb0*/  @!P0 IMAD.U32 R6, R0, 0x4, R1 ;  /* 0x0000000400068824 */ /* 0x001fca00078e0001 */
[----:B-1----:R0:W5:Y:S04]  /*2bc0*/  @!P0 LDL R49, [R6] ;  /* 0x0000000006318983 */ /* 0x0021680000100800 */
[----:B---3--:R-:W-:Y:S01]  /*2bd0*/  @!P5 STG.E desc[UR10][R4.64+-0x400], R11 ;  /* 0xfffc000b0400d986 */ /* 0x008fe2000c10190a */
[----:B------:R-:W-:Y:S02]  /*2be0*/  ISETP.GE.U32.AND P5, PT, R35, UR14, PT ;  /* 0x0000000e23007c0c */ /* 0x000fe4000bfa6070 */
[----:B------:R-:W-:Y:S01]  /*2bf0*/  @!P0 IADD3 R0, PT, PT, R0, 0x1, RZ ;  /* 0x0000000100008810 */ /* 0x000fe20007ffe0ff */
[----:B--2---:R1:W-:Y:S01]  /*2c00*/  @!P1 STG.E desc[UR10][R4.64+-0x480], R9 ;  /* 0xfffb800904009986 */ /* 0x0043e2000c10190a */
[----:B------:R-:W-:-:S04]  /*2c10*/  ISETP.GE.U32.AND P1, PT, R36, UR14, PT ;  /* 0x0000000e24007c0c */ /* 0x000fc8000bf26070 */
[----:B------:R-:W-:Y:S01]  /*2c20*/  ISETP.GE.U32.OR.EX P1, PT, RZ, UR15, P6, P1 ;  /* 0x0000000fff007c0c */ /* 0x000fe2000b726510 */
[----:B----4-:R2:W-:Y:S01]  /*2c30*/  @!P2 STG.E desc[UR10][R4.64+-0x380], R13 ;  /* 0xfffc800d0400a986 */ /* 0x0105e2000c10190a */
[----:B------:R-:W-:Y:S02]  /*2c40*/  ISETP.GE.U32.OR.EX P2, PT, RZ, UR15, P6, P5 ;  /* 0x0000000fff007c0c */ /* 0x000fe4000b746550 */
[----:B------:R-:W-:Y:S01]  /*2c50*/  ISETP.GE.U32.AND P5, PT, R34, UR14, PT ;  /* 0x0000000e22007c0c */ /* 0x000fe2000bfa6070 */
[----:B-----5:R3:W-:Y:S03]  /*2c60*/  @!P4 STG.E desc[UR10][R4.64+-0x300], R15 ;  /* 0xfffd000f0400c986 */ /* 0x0207e6000c10190a */
[----:B------:R-:W-:-:S05]  /*2c70*/  ISETP.GE.U32.OR.EX P4, PT, RZ, UR15, P6, P5 ;  /* 0x0000000fff007c0c */ /* 0x000fca000b786550 */
[C-C-:B0-----:R-:W-:Y:S01]  /*2c80*/  @!P1 IMAD.U32 R6, R0.reuse, 0x4, R1.reuse ;  /* 0x0000000400069824 */ /* 0x141fe200078e0001 */
[----:B------:R-:W-:Y:S02]  /*2c90*/  ISETP.GE.U32.AND P5, PT, R33, UR14, PT ;  /* 0x0000000e21007c0c */ /* 0x000fe4000bfa6070 */
[----:B------:R-:W-:Y:S02]  /*2ca0*/  @!P1 IADD3 R0, PT, PT, R0, 0x1, RZ ;  /* 0x0000000100009810 */ /* 0x000fe40007ffe0ff */
[----:B-1----:R0:W4:Y:S04]  /*2cb0*/  @!P1 LDL R9, [R6] ;  /* 0x0000000006099983 */ /* 0x0021280000100800 */
[----:B------:R1:W-:Y:S01]  /*2cc0*/  @!P3 STG.E desc[UR10][R4.64+-0x280], R17 ;  /* 0xfffd80110400b986 */ /* 0x0003e2000c10190a */
[----:B------:R-:W-:Y:S01]  /*2cd0*/  ISETP.GE.U32.OR.EX P3, PT, RZ, UR15, P6, P5 ;  /* 0x0000000fff007c0c */ /* 0x000fe2000b766550 */
[----:B------:R-:W-:Y:S01]  /*2ce0*/  @!P2 IMAD.U32 R8, R0, 0x4, R1 ;  /* 0x000000040008a824 */ /* 0x000fe200078e0001 */
[----:B------:R-:W-:-:S02]  /*2cf0*/  ISETP.GE.U32.AND P5, PT, R32, UR14, PT ;  /* 0x0000000e20007c0c */ /* 0x000fc4000bfa6070 */
[----:B------:R-:W-:Y:S01]  /*2d00*/  @!P2 IADD3 R0, PT, PT, R0, 0x1, RZ ;  /* 0x000000010000a810 */ /* 0x000fe20007ffe0ff */
[----:B------:R5:W-:Y:S01]  /*2d10*/  @!P0 STG.E desc[UR10][R4.64+-0x200], R49 ;  /* 0xfffe003104008986 */ /* 0x000be2000c10190a */
[----:B------:R-:W-:-:S03]  /*2d20*/  ISETP.GE.U32.OR.EX P5, PT, RZ, UR15, P6, P5 ;  /* 0x0000000fff007c0c */ /* 0x000fc6000b7a6550 */
[----:B------:R-:W4:Y:S01]  /*2d30*/  @!P2 LDL R11, [R8] ;  /* 0x00000000080ba983 */ /* 0x000f220000100800 */
[C-C-:B------:R-:W-:Y:S01]  /*2d40*/  @!P4 IMAD.U32 R10, R0.reuse, 0x4, R1.reuse ;  /* 0x00000004000ac824 */ /* 0x140fe200078e0001 */
[----:B------:R-:W-:Y:S02]  /*2d50*/  ISETP.GE.U32.AND P0, PT, R31, UR14, PT ;  /* 0x0000000e1f007c0c */ /* 0x000fe4000bf06070 */
[----:B------:R-:W-:Y:S02]  /*2d60*/  @!P4 IADD3 R0, PT, PT, R0, 0x1, RZ ;  /* 0x000000010000c810 */ /* 0x000fe40007ffe0ff */
[----:B------:R-:W-:Y:S01]  /*2d70*/  ISETP.GE.U32.OR.EX P0, PT, RZ, UR15, P6, P0 ;  /* 0x0000000fff007c0c */ /* 0x000fe2000b706500 */
[----:B--2---:R-:W2:Y:S02]  /*2d80*/  @!P4 LDL R13, [R10] ;  /* 0x000000000a0dc983 */ /* 0x004ea40000100800 */
[C---:B------:R-:W-:Y:S01]  /*2d90*/  @!P3 IMAD.U32 R12, R0.reuse, 0x4, R1 ;  /* 0x00000004000cb824 */ /* 0x040fe200078e0001 */
[----:B------:R-:W-:-:S04]  /*2da0*/  @!P3 IADD3 R0, PT, PT, R0, 0x1, RZ ;  /* 0x000000010000b810 */ /* 0x000fc80007ffe0ff */
[----:B---3--:R-:W3:Y:S01]  /*2db0*/  @!P3 LDL R15, [R12] ;  /* 0x000000000c0fb983 */ /* 0x008ee20000100800 */
[C---:B------:R-:W-:Y:S01]  /*2dc0*/  @!P5 IMAD.U32 R14, R0.reuse, 0x4, R1 ;  /* 0x00000004000ed824 */ /* 0x040fe200078e0001 */
[----:B------:R-:W-:-:S04]  /*2dd0*/  @!P5 IADD3 R0, PT, PT, R0, 0x1, RZ ;  /* 0x000000010000d810 */ /* 0x000fc80007ffe0ff */
[----:B-1----:R-:W3:Y:S01]  /*2de0*/  @!P5 LDL R17, [R14] ;  /* 0x000000000e11d983 */ /* 0x002ee20000100800 */
[----:B0-----:R-:W-:-:S05]  /*2df0*/  @!P0 IMAD.U32 R6, R0, 0x4, R1 ;  /* 0x0000000400068824 */ /* 0x001fca00078e0001 */
[----:B-----5:R0:W5:Y:S01]  /*2e00*/  @!P0 LDL R49, [R6] ;  /* 0x0000000006318983 */ /* 0x0201620000100800 */
[----:B------:R-:W-:-:S03]  /*2e10*/  @!P0 IADD3 R0, PT, PT, R0, 0x1, RZ ;  /* 0x0000000100008810 */ /* 0x000fc60007ffe0ff */
[----:B----4-:R1:W-:Y:S01]  /*2e20*/  @!P1 STG.E desc[UR10][R4.64+-0x180], R9 ;  /* 0xfffe800904009986 */ /* 0x0103e2000c10190a */
[----:B------:R-:W-:-:S03]  /*2e30*/  ISETP.GE.U32.AND P1, PT, R30, UR14, PT ;  /* 0x0000000e1e007c0c */ /* 0x000fc6000bf26070 */
[----:B------:R4:W-:Y:S01]  /*2e40*/  @!P2 STG.E desc[UR10][R4.64+-0x100], R11 ;  /* 0xffff000b0400a986 */ /* 0x0009e2000c10190a */
[----:B------:R-:W-:Y:S02]  /*2e50*/  ISETP.GE.U32.OR.EX P2, PT, RZ, UR15, P6, P1 ;  /* 0x0000000fff007c0c */ /* 0x000fe4000b746510 */
[----:B------:R-:W-:Y:S01]  /*2e60*/  ISETP.GE.U32.AND P1, PT, R29, UR14, PT ;  /* 0x0000000e1d007c0c */ /* 0x000fe2000bf26070 */
[----:B--2---:R2:W-:Y:S03]  /*2e70*/  @!P4 STG.E desc[UR10][R4.64+-0x80], R13 ;  /* 0xffff800d0400c986 */ /* 0x0045e6000c10190a */
[----:B------:R-:W-:Y:S02]  /*2e80*/  ISETP.GE.U32.OR.EX P4, PT, RZ, UR15, P6, P1 ;  /* 0x0000000fff007c0c */ /* 0x000fe4000b786510 */
[----:B------:R-:W-:Y:S01]  /*2e90*/  ISETP.GE.U32.AND P1, PT, R28, UR14, PT ;  /* 0x0000000e1c007c0c */ /* 0x000fe2000bf26070 */
[----:B---3--:R3:W-:Y:S03]  /*2ea0*/  @!P3 STG.E desc[UR10][R4.64], R15 ;  /* 0x0000000f0400b986 */ /* 0x0087e6000c10190a */
[----:B------:R-:W-:Y:S01]  /*2eb0*/  ISETP.GE.U32.OR.EX P3, PT, RZ, UR15, P6, P1 ;  /* 0x0000000fff007c0c */ /* 0x000fe2000b766510 */
[----:B0-----:R-:W-:Y:S01]  /*2ec0*/  @!P2 IMAD.U32 R6, R0, 0x4, R1 ;  /* 0x000000040006a824 */ /* 0x001fe200078e0001 */
[----:B------:R-:W-:-:S02]  /*2ed0*/  ISETP.GE.U32.AND P1, PT, R27, UR14, PT ;  /* 0x0000000e1b007c0c */ /* 0x000fc4000bf26070 */
[----:B------:R-:W-:Y:S01]  /*2ee0*/  @!P2 IADD3 R0, PT, PT, R0, 0x1, RZ ;  /* 0x000000010000a810 */ /* 0x000fe20007ffe0ff */
[----:B------:R0:W-:Y:S01]  /*2ef0*/  @!P5 STG.E desc[UR10][R4.64+0x80], R17 ;  /* 0x000080110400d986 */ /* 0x0001e2000c10190a */
[----:B------:R-:W-:Y:S02]  /*2f00*/  ISETP.GE.U32.OR.EX P5, PT, RZ, UR15, P6, P1 ;  /* 0x0000000fff007c0c */ /* 0x000fe4000b7a6510 */
[----:B------:R-:W-:Y:S01]  /*2f10*/  ISETP.GE.U32.AND P1, PT, R26, UR14, PT ;  /* 0x0000000e1a007c0c */ /* 0x000fe2000bf26070 */
[C---:B------:R-:W-:Y:S01]  /*2f20*/  @!P4 IMAD.U32 R8, R0.reuse, 0x4, R1 ;  /* 0x000000040008c824 */ /* 0x040fe200078e0001 */
[----:B------:R-:W-:Y:S01]  /*2f30*/  @!P4 IADD3 R0, PT, PT, R0, 0x1, RZ ;  /* 0x000000010000c810 */ /* 0x000fe20007ffe0ff */
[----:B-----5:R5:W-:Y:S01]  /*2f40*/  @!P0 STG.E desc[UR10][R4.64+0x100], R49 ;  /* 0x0001003104008986 */ /* 0x020be2000c10190a */
[----:B------:R-:W-:-:S03]  /*2f50*/  ISETP.GE.U32.OR.EX P0, PT, RZ, UR15, P6, P1 ;  /* 0x0000000fff007c0c */ /* 0x000fc6000b706510 */
[C---:B------:R-:W-:Y:S01]  /*2f60*/  @!P3 IMAD.U32 R10, R0.reuse, 0x4, R1 ;  /* 0x00000004000ab824 */ /* 0x040fe200078e0001 */
[----:B------:R-:W-:Y:S01]  /*2f70*/  @!P3 IADD3 R0, PT, PT, R0, 0x1, RZ ;  /* 0x000000010000b810 */ /* 0x000fe20007ffe0ff */
[----:B-1----:R-:W5:Y:S01]  /*2f80*/  @!P2 LDL R9, [R6] ;  /* 0x000000000609a983 */ /* 0x002f620000100800 */
[----:B------:R-:W-:-:S03]  /*2f90*/  ISETP.GE.U32.AND P1, PT, R25, UR14, PT ;  /* 0x0000000e19007c0c */ /* 0x000fc6000bf26070 */
[C---:B------:R-:W-:Y:S01]  /*2fa0*/  @!P5 IMAD.U32 R12, R0.reuse, 0x4, R1 ;  /* 0x00000004000cd824 */ /* 0x040fe200078e0001 */
[----:B------:R-:W-:Y:S01]  /*2fb0*/  ISETP.GE.U32.OR.EX P1, PT, RZ, UR15, P6, P1 ;  /* 0x0000000fff007c0c */ /* 0x000fe2000b726510 */
[----:B----4-:R-:W4:Y:S01]  /*2fc0*/  @!P4 LDL R11, [R8] ;  /* 0x00000000080bc983 */ /* 0x010f220000100800 */
[----:B------:R-:W-:-:S03]  /*2fd0*/  @!P5 IADD3 R0, PT, PT, R0, 0x1, RZ ;  /* 0x000000010000d810 */ /* 0x000fc60007ffe0ff */
[----:B--2---:R-:W2:Y:S02]  /*2fe0*/  @!P3 LDL R13, [R10] ;  /* 0x000000000a0db983 */ /* 0x004ea40000100800 */
[C-C-:B------:R-:W-:Y:S01]  /*2ff0*/  @!P0 IMAD.U32 R14, R0.reuse, 0x4, R1.reuse ;  /* 0x00000004000e8824 */ /* 0x140fe200078e0001 */
[----:B------:R-:W-:Y:S01]  /*3000*/  @!P0 IADD3 R0, PT, PT, R0, 0x1, RZ ;  /* 0x0000000100008810 */ /* 0x000fe20007ffe0ff */
[----:B---3--:R-:W3:Y:S04]  /*3010*/  @!P5 LDL R15, [R12] ;  /* 0x000000000c0fd983 */ /* 0x008ee80000100800 */
[----:B0-----:R-:W3:Y:S01]  /*3020*/  @!P0 LDL R17, [R14] ;  /* 0x000000000e118983 */ /* 0x001ee20000100800 */
[----:B------:R-:W-:-:S05]  /*3030*/  @!P1 IMAD.U32 R48, R0, 0x4, R1 ;  /* 0x0000000400309824 */ /* 0x000fca00078e0001 */
[----:B-----5:R-:W5:Y:S01]  /*3040*/  @!P1 LDL R49, [R48] ;  /* 0x0000000030319983 */ /* 0x020f620000100800 */
[----:B------:R-:W-:-:S03]  /*3050*/  @!P1 IADD3 R0, PT, PT, R0, 0x1, RZ ;  /* 0x0000000100009810 */ /* 0x000fc60007ffe0ff */
[----:B------:R0:W-:Y:S01]  /*3060*/  @!P2 STG.E desc[UR10][R4.64+0x180], R9 ;  /* 0x000180090400a986 */ /* 0x0001e2000c10190a */
[----:B------:R-:W-:-:S03]  /*3070*/  ISETP.GE.U32.AND P2, PT, R20, UR14, PT ;  /* 0x0000000e14007c0c */ /* 0x000fc6000bf46070 */
[----:B----4-:R1:W-:Y:S01]  /*3080*/  @!P4 STG.E desc[UR10][R4.64+0x200], R11 ;  /* 0x0002000b0400c986 */ /* 0x0103e2000c10190a */
[----:B------:R-:W-:-:S03]  /*3090*/  ISETP.GE.U32.AND P4, PT, R22, UR14, PT ;  /* 0x0000000e16007c0c */ /* 0x000fc6000bf86070 */
[----:B--2---:R2:W-:Y:S04]  /*30a0*/  @!P3 STG.E desc[UR10][R4.64+0x280], R13 ;  /* 0x0002800d0400b986 */ /* 0x0045e8000c10190a */
[----:B---3--:R-:W-:Y:S01]  /*30b0*/  @!P0 STG.E desc[UR10][R4.64+0x380], R17 ;  /* 0x0003801104008986 */ /* 0x008fe2000c10190a */
[----:B------:R-:W-:-:S04]  /*30c0*/  ISETP.GE.U32.AND P0, PT, R24, UR14, PT ;  /* 0x0000000e18007c0c */ /* 0x000fc8000bf06070 */
[----:B------:R-:W-:Y:S01]  /*30d0*/  ISETP.GE.U32.OR.EX P0, PT, RZ, UR15, P6, P0 ;  /* 0x0000000fff007c0c */ /* 0x000fe2000b706500 */
[----:B------:R3:W-:Y:S01]  /*30e0*/  @!P5 STG.E desc[UR10][R4.64+0x300], R15 ;  /* 0x0003000f0400d986 */ /* 0x0007e2000c10190a */
[----:B------:R-:W-:Y:S02]  /*30f0*/  ISETP.GE.U32.AND P5, PT, R23, UR14, PT ;  /* 0x0000000e17007c0c */ /* 0x000fe4000bfa6070 */
[----:B------:R-:W-:Y:S01]  /*3100*/  ISETP.GE.U32.AND P3, PT, R21, UR14, PT ;  /* 0x0000000e15007c0c */ /* 0x000fe2000bf66070 */
[----:B-----5:R4:W-:Y:S01]  /*3110*/  @!P1 STG.E desc[UR10][R4.64+0x400], R49 ;  /* 0x0004003104009986 */ /* 0x0209e2000c10190a */
[----:B------:R-:W-:Y:S02]  /*3120*/  P2R R6, PR, RZ, 0x1 ;  /* 0x00000001ff067803 */ /* 0x000fe40000000000 */
[----:B------:R-:W-:Y:S02]  /*3130*/  ISETP.GE.U32.AND P1, PT, R43, UR14, PT ;  /* 0x0000000e2b007c0c */ /* 0x000fe4000bf26070 */
[----:B------:R-:W-:-:S02]  /*3140*/  ISETP.GE.U32.AND P0, PT, R44, UR14, PT ;  /* 0x0000000e2c007c0c */ /* 0x000fc4000bf06070 */
[----:B------:R-:W-:Y:S02]  /*3150*/  ISETP.GE.U32.OR.EX P5, PT, RZ, UR15, P6, P5 ;  /* 0x0000000fff007c0c */ /* 0x000fe4000b7a6550 */
[----:B------:R-:W-:Y:S02]  /*3160*/  ISETP.GE.U32.OR.EX P4, PT, RZ, UR15, P6, P4 ;  /* 0x0000000fff007c0c */ /* 0x000fe4000b786540 */
[----:B------:R-:W-:Y:S02]  /*3170*/  ISETP.GE.U32.OR.EX P3, PT, RZ, UR15, P6, P3 ;  /* 0x0000000fff007c0c */ /* 0x000fe4000b766530 */
[----:B------:R-:W-:Y:S02]  /*3180*/  ISETP.GE.U32.OR.EX P2, PT, RZ, UR15, P6, P2 ;  /* 0x0000000fff007c0c */ /* 0x000fe4000b746520 */
[----:B------:R-:W-:Y:S02]  /*3190*/  ISETP.GE.U32.OR.EX P1, PT, RZ, UR15, P6, P1 ;  /* 0x0000000fff007c0c */ /* 0x000fe4000b726510 */
[----:B------:R-:W-:-:S02]  /*31a0*/  ISETP.GE.U32.OR.EX P6, PT, RZ, UR15, P6, P0 ;  /* 0x0000000fff007c0c */ /* 0x000fc4000b7c6500 */
[----:B------:R-:W-:-:S13]  /*31b0*/  ISETP.NE.AND P0, PT, R6, RZ, PT ;  /* 0x000000ff0600720c */ /* 0x000fda0003f05270 */
[C---:B------:R-:W-:Y:S01]  /*31c0*/  @!P0 IMAD.U32 R6, R0.reuse, 0x4, R1 ;  /* 0x0000000400068824 */ /* 0x040fe200078e0001 */
[----:B------:R-:W-:-:S04]  /*31d0*/  @!P0 IADD3 R0, PT, PT, R0, 0x1, RZ ;  /* 0x0000000100008810 */ /* 0x000fc80007ffe0ff */
[CC--:B------:R-:W-:Y:S01]  /*31e0*/  @!P5 LEA R8, R0.reuse, R1.reuse, 0x2 ;  /* 0x000000010008d211 */ /* 0x0c0fe200078e10ff */
[----:B------:R-:W-:Y:S01]  /*31f0*/  @!P5 VIADD R0, R0, 0x1 ;  /* 0x000000010000d836 */ /* 0x000fe20000000000 */
[----:B0-----:R-:W5:Y:S04]  /*3200*/  @!P0 LDL R9, [R6] ;  /* 0x0000000006098983 */ /* 0x001f680000100800 */
[C---:B------:R-:W-:Y:S01]  /*3210*/  @!P4 LEA R10, R0.reuse, R1, 0x2 ;  /* 0x00000001000ac211 */ /* 0x040fe200078e10ff */
[----:B-1----:R-:W5:Y:S01]  /*3220*/  @!P5 LDL R11, [R8] ;  /* 0x00000000080bd983 */ /* 0x002f620000100800 */
[----:B------:R-:W-:-:S03]  /*3230*/  @!P4 IADD3 R0, PT, PT, R0, 0x1, RZ ;  /* 0x000000010000c810 */ /* 0x000fc60007ffe0ff */
[----:B--2---:R-:W2:Y:S02]  /*3240*/  @!P4 LDL R13, [R10] ;  /* 0x000000000a0dc983 */ /* 0x004ea40000100800 */
[C---:B------:R-:W-:Y:S01]  /*3250*/  @!P3 IMAD.U32 R12, R0.reuse, 0x4, R1 ;  /* 0x00000004000cb824 */ /* 0x040fe200078e0001 */
[----:B------:R-:W-:-:S04]  /*3260*/  @!P3 IADD3 R0, PT, PT, R0, 0x1, RZ ;  /* 0x000000010000b810 */ /* 0x000fc80007ffe0ff */
[CC--:B------:R-:W-:Y:S01]  /*3270*/  @!P2 LEA R14, R0.reuse, R1.reuse, 0x2 ;  /* 0x00000001000ea211 */ /* 0x0c0fe200078e10ff */
[----:B------:R-:W-:Y:S01]  /*3280*/  @!P2 VIADD R0, R0, 0x1 ;  /* 0x000000010000a836 */ /* 0x000fe20000000000 */
[----:B---3--:R-:W3:Y:S04]  /*3290*/  @!P3 LDL R15, [R12] ;  /* 0x000000000c0fb983 */ /* 0x008ee80000100800 */
[C---:B------:R-:W-:Y:S01]  /*32a0*/  @!P1 LEA R48, R0.reuse, R1, 0x2 ;  /* 0x0000000100309211 */ /* 0x040fe200078e10ff */
[----:B------:R-:W5:Y:S01]  /*32b0*/  @!P2 LDL R17, [R14] ;  /* 0x000000000e11a983 */ /* 0x000f620000100800 */
[----:B------:R-:W-:-:S03]  /*32c0*/  @!P1 IADD3 R0, PT, PT, R0, 0x1, RZ ;  /* 0x0000000100009810 */ /* 0x000fc60007ffe0ff */
[----:B----4-:R-:W4:Y:S02]  /*32d0*/  @!P1 LDL R49, [R48] ;  /* 0x0000000030319983 */ /* 0x010f240000100800 */
[----:B------:R-:W-:-:S05]  /*32e0*/  @!P6 IMAD.U32 R50, R0, 0x4, R1 ;  /* 0x000000040032e824 */ /* 0x000fca00078e0001 */
[----:B------:R-:W4:Y:S01]  /*32f0*/  @!P6 LDL R51, [R50] ;  /* 0x000000003233e983 */ /* 0x000f220000100800 */
[----:B------:R-:W-:-:S04]  /*3300*/  UIADD3 UR5, UP1, UPT, UR5, 0x20, URZ ;  /* 0x0000002005057890 */ /* 0x000fc8000ff3e0ff */
[----:B------:R-:W-:Y:S02]  /*3310*/  UISETP.GE.U32.AND UP0, UPT, UR5, 0x3e0, UPT ;  /* 0x000003e00500788c */ /* 0x000fe4000bf06070 */
[----:B------:R-:W-:Y:S01]  /*3320*/  UIADD3.X UR6, UPT, UPT, URZ, UR6, URZ, UP1, !UPT ;  /* 0x00000006ff067290 */ /* 0x000fe20008ffe4ff */
[----:B------:R-:W-:-:S03]  /*3330*/  MOV R53, UR8 ;  /* 0x0000000800357c02 */ /* 0x000fc60008000f00 */
[----:B------:R-:W-:Y:S01]  /*3340*/  UISETP.GE.U32.AND.EX UP0, UPT, UR6, URZ, UPT, UP0 ;  /* 0x000000ff0600728c */ /* 0x000fe2000bf06100 */
[----:B------:R-:W-:Y:S01]  /*3350*/  @!P6 IADD3 R0, PT, PT, R0, 0x1, RZ ;  /* 0x000000010000e810 */ /* 0x000fe20007ffe0ff */
[----:B--2---:R-:W-:Y:S04]  /*3360*/  @!P4 STG.E desc[UR10][R4.64+0x580], R13 ;  /* 0x0005800d0400c986 */ /* 0x004fe8000c10190a */
[----:B---3--:R-:W-:Y:S04]  /*3370*/  @!P3 STG.E desc[UR10][R4.64+0x600], R15 ;  /* 0x0006000f0400b986 */ /* 0x008fe8000c10190a */
[----:B-----5:R-:W-:Y:S04]  /*3380*/  @!P2 STG.E desc[UR10][R4.64+0x680], R17 ;  /* 0x000680110400a986 */ /* 0x020fe8000c10190a */
[----:B----4-:R-:W-:Y:S04]  /*3390*/  @!P1 STG.E desc[UR10][R4.64+0x700], R49 ;  /* 0x0007003104009986 */ /* 0x010fe8000c10190a */
[----:B------:R-:W-:Y:S04]  /*33a0*/  @!P6 STG.E desc[UR10][R4.64+0x780], R51 ;  /* 0x000780330400e986 */ /* 0x000fe8000c10190a */
[----:B------:R-:W-:Y:S01]  /*33b0*/  @!P0 STG.E desc[UR10][R4.64+0x480], R9 ;  /* 0x0004800904008986 */ /* 0x000fe2000c10190a */
[----:B------:R-:W-:-:S03]  /*33c0*/  LEA R6, P0, R53, R4, 0x7 ;  /* 0x0000000435067211 */ /* 0x000fc600078038ff */
[----:B------:R0:W-:Y:S02]  /*33d0*/  @!P5 STG.E desc[UR10][R4.64+0x500], R11 ;  /* 0x0005000b0400d986 */ /* 0x0001e4000c10190a */
[----:B0-----:R-:W-:Y:S01]  /*33e0*/  IADD3.X R11, PT, PT, R5, UR4, RZ, P0, !PT ;  /* 0x00000004050b7c10 */ /* 0x001fe200087fe4ff */
[----:B------:R-:W-:Y:S07]  /*33f0*/  BRA.U !UP0, `(.L_x_3) ;  /* 0xfffffff108b07547 */ /* 0x000fee000b83ffff */
[----:B------:R-:W-:Y:S05]  /*3400*/  EXIT ;  /* 0x000000000000794d */ /* 0x000fea0003800000 */
.L_x_4:
[----:B------:R-:W-:-:S00]  /*3410*/  BRA `(.L_x_4) ;  /* 0xfffffffc00fc7947 */ /* 0x000fc0000383ffff */
[----:B------:R-:W-:-:S00]  /*3420*/  NOP ;  /* 0x0000000000007918 */ /* 0x000fc00000000000 */
        /* <DEDUP_REMOVED lines=13> */
.L_x_14:


//--------------------- .text._Z19matmul_tiled_kernelILm32EEvPfS0_S0_mmm --------------------------
	.section	.text._Z19matmul_tiled_kernelILm32EEvPfS0_S0_mmm,"ax",@progbits
	.align	128
        .global         _Z19matmul_tiled_kernelILm32EEvPfS0_S0_mmm
        .type           _Z19matmul_tiled_kernelILm32EEvPfS0_S0_mmm,@function
        .size           _Z19matmul_tiled_kernelILm32EEvPfS0_S0_mmm,(.L_x_15 - _Z19matmul_tiled_kernelILm32EEvPfS0_S0_mmm)
        .other          _Z19matmul_tiled_kernelILm32EEvPfS0_S0_mmm,@"STO_CUDA_ENTRY STV_DEFAULT"
_Z19matmul_tiled_kernelILm32EEvPfS0_S0_mmm:
.text._Z19matmul_tiled_kernelILm32EEvPfS0_S0_mmm:
[----:B------:R-:W-:Y:S01]  /*0000*/  LDC R1, c[0x0][0x37c] ;  /* 0x0000df00ff017b82 */ /* 0x000fe20000000800 */
[----:B------:R-:W0:Y:S07]  /*0010*/  S2R R22, SR_CTAID.X ;  /* 0x0000000000167919 */ /* 0x000e2e0000002500 */
[----:B------:R-:W1:Y:S01]  /*0020*/  S2UR UR4, SR_CTAID.Y ;  /* 0x00000000000479c3 */ /* 0x000e620000002600 */
[----:B------:R-:W2:Y:S01]  /*0030*/  LDCU.64 UR8, c[0x0][0x3a8] ;  /* 0x00007500ff0877ac */ /* 0x000ea20008000a00 */
[----:B------:R-:W3:Y:S01]  /*0040*/  S2R R19, SR_TID.X ;  /* 0x0000000000137919 */ /* 0x000ee20000002100 */
[----:B------:R-:W4:Y:S01]  /*0050*/  LDCU.64 UR14, c[0x0][0x398] ;  /* 0x00007300ff0e77ac */ /* 0x000f220008000a00 */
[----:B------:R-:W0:Y:S01]  /*0060*/  LDCU.64 UR12, c[0x0][0x358] ;  /* 0x00006b00ff0c77ac */ /* 0x000e220008000a00 */
[----:B-1----:R-:W-:Y:S01]  /*0070*/  USHF.L.U32 UR4, UR4, 0x5, URZ ;  /* 0x0000000504047899 */ /* 0x002fe200080006ff */
[----:B0-----:R-:W-:Y:S01]  /*0080*/  IMAD.WIDE.U32 R22, R22, 0x20, RZ ;  /* 0x0000002016167825 */ /* 0x001fe200078e00ff */
[----:B---3--:R-:W-:-:S02]  /*0090*/  SHF.R.U32.HI R21, RZ, 0x5, R19 ;  /* 0x00000005ff157819 */ /* 0x008fc40000011613 */
[----:B------:R-:W-:Y:S02]  /*00a0*/  LOP3.LUT R20, R22, 0x1f, R19, 0xf8, !PT ;  /* 0x0000001f16147812 */ /* 0x000fe400078ef813 */
[----:B------:R-:W-:Y:S02]  /*00b0*/  LOP3.LUT R17, R21, UR4, RZ, 0xfc, !PT ;  /* 0x0000000415117c12 */ /* 0x000fe4000f8efcff */
[----:B--2---:R-:W-:Y:S02]  /*00c0*/  ISETP.GE.U32.AND P2, PT, R20, UR8, PT ;  /* 0x0000000814007c0c */ /* 0x004fe4000bf46070 */
[----:B----4-:R-:W-:Y:S02]  /*00d0*/  ISETP.GE.U32.AND P0, PT, R17, UR14, PT ;  /* 0x0000000e11007c0c */ /* 0x010fe4000bf06070 */
[----:B------:R-:W-:Y:S02]  /*00e0*/  ISETP.GE.U32.AND.EX P2, PT, R23, UR9, PT, P2 ;  /* 0x0000000917007c0c */ /* 0x000fe4000bf46120 */
[----:B------:R-:W-:-:S13]  /*00f0*/  ISETP.GE.U32.AND.EX P1, PT, RZ, UR15, PT, P0 ;  /* 0x0000000fff007c0c */ /* 0x000fda000bf26100 */
[----:B------:R-:W-:Y:S05]  /*0100*/  @P2 EXIT P1 ;  /* 0x000000000000294d */ /* 0x000fea0000800000 */
[----:B------:R-:W0:Y:S01]  /*0110*/  LDCU.64 UR16, c[0x0][0x3a0] ;  /* 0x00007400ff1077ac */ /* 0x000e220008000a00 */
[----:B------:R-:W-:Y:S01]  /*0120*/  HFMA2 R11, -RZ, RZ, 0, 0 ;  /* 0x00000000ff0b7431 */ /* 0x000fe200000001ff */
[----:B------:R-:W-:Y:S01]  /*0130*/  LOP3.LUT R19, R19, 0x1f, RZ, 0xc0, !PT ;  /* 0x0000001f13137812 */ /* 0x000fe200078ec0ff */
[----:B0-----:R-:W-:-:S04]  /*0140*/  UISETP.NE.U32.AND UP0, UPT, UR16, URZ, UPT ;  /* 0x000000ff1000728c */ /* 0x001fc8000bf05070 */
[----:B------:R-:W-:-:S09]  /*0150*/  UISETP.NE.AND.EX UP0, UPT, UR17, URZ, UPT, UP0 ;  /* 0x000000ff1100728c */ /* 0x000fd2000bf05300 */
[----:B------:R-:W-:Y:S05]  /*0160*/  BRA.U !UP0, `(.L_x_5) ;  /* 0x0000000908207547 */ /* 0x000fea000b800000 */
[----:B------:R-:W0:Y:S01]  /*0170*/  S2UR UR6, SR_CgaCtaId ;  /* 0x00000000000679c3 */ /* 0x000e220000008800 */
[----:B------:R-:W1:Y:S01]  /*0180*/  LDCU.128 UR20, c[0x0][0x380] ;  /* 0x00007000ff1477ac */ /* 0x000e620008000c00 */
[----:B------:R-:W-:Y:S01]  /*0190*/  IMAD.WIDE.U32 R2, R21, UR8, R22 ;  /* 0x0000000815027c25 */ /* 0x000fe2000f8e0016 */
[----:B------:R-:W-:Y:S01]  /*01a0*/  MOV R11, RZ ;  /* 0x000000ff000b7202 */ /* 0x000fe20000000f00 */
[----:B------:R-:W-:Y:S02]  /*01b0*/  UMOV UR4, 0x400 ;  /* 0x0000040000047882 */ /* 0x000fe40000000000 */
[----:B------:R-:W-:Y:S01]  /*01c0*/  IMAD.WIDE.U32 R4, R17, UR16, RZ ;  /* 0x0000001011047c25 */ /* 0x000fe2000f8e00ff */
[----:B------:R-:W-:Y:S01]  /*01d0*/  IADD3 R6, P0, PT, R19, R2, RZ ;  /* 0x0000000213067210 */ /* 0x000fe20007f1e0ff */
[----:B------:R-:W-:Y:S02]  /*01e0*/  UIADD3 UR5, UPT, UPT, UR4, 0x1000, URZ ;  /* 0x0000100004057890 */ /* 0x000fe4000fffe0ff */
[----:B------:R-:W-:Y:S01]  /*01f0*/  IMAD R7, R21, UR9, R3 ;  /* 0x0000000915077c24 */ /* 0x000fe2000f8e0203 */
[----:B------:R-:W-:Y:S01]  /*0200*/  SHF.L.U32 R3, R19, 0x2, RZ ;  /* 0x0000000213037819 */ /* 0x000fe200000006ff */
[----:B------:R-:W-:Y:S01]  /*0210*/  IMAD R5, R17, UR17, R5 ;  /* 0x0000001111057c24 */ /* 0x000fe2000f8e0205 */
[----:B------:R-:W2:Y:S02]  /*0220*/  LDCU.64 UR10, c[0x0][0x3a8] ;  /* 0x00007500ff0a77ac */ /* 0x000ea40008000a00 */
[----:B------:R-:W-:Y:S01]  /*0230*/  LEA R0, P2, R4, R3, 0x2 ;  /* 0x0000000304007211 */ /* 0x000fe200078410ff */
[----:B------:R-:W-:Y:S01]  /*0240*/  IMAD.X R3, RZ, RZ, R7, P0 ;  /* 0x000000ffff037224 */ /* 0x000fe200000e0607 */
[----:B------:R-:W3:Y:S01]  /*0250*/  LDCU.64 UR14, c[0x0][0x398] ;  /* 0x00007300ff0e77ac */ /* 0x000ee20008000a00 */
[----:B-1----:R-:W-:-:S02]  /*0260*/  LEA R2, P1, R6, UR22, 0x2 ;  /* 0x0000001606027c11 */ /* 0x002fc4000f8210ff */
[----:B------:R-:W-:Y:S01]  /*0270*/  LEA.HI.X R5, R4, RZ, R5, 0x2, P2 ;  /* 0x000000ff04057211 */ /* 0x000fe200010f1405 */
[----:B------:R-:W1:Y:S01]  /*0280*/  LDCU.64 UR18, c[0x0][0x3a0] ;  /* 0x00007400ff1277ac */ /* 0x000e620008000a00 */
[----:B------:R-:W-:Y:S02]  /*0290*/  LEA.HI.X R3, R6, UR23, R3, 0x2, P1 ;  /* 0x0000001706037c11 */ /* 0x000fe400088f1403 */
[----:B------:R-:W-:Y:S01]  /*02a0*/  IADD3 R0, P0, PT, R0, UR20, RZ ;  /* 0x0000001400007c10 */ /* 0x000fe2000ff1e0ff */
[----:B0-----:R-:W-:Y:S02]  /*02b0*/  ULEA UR5, UR6, UR5, 0x18 ;  /* 0x0000000506057291 */ /* 0x001fe4000f8ec0ff */
[----:B------:R-:W-:Y:S01]  /*02c0*/  ULEA UR4, UR6, UR4, 0x18 ;  /* 0x0000000406047291 */ /* 0x000fe2000f8ec0ff */
[----:B------:R-:W-:Y:S01]  /*02d0*/  IADD3.X R5, PT, PT, R5, UR21, RZ, P0, !PT ;  /* 0x0000001505057c10 */ /* 0x000fe200087fe4ff */
[----:B------:R-:W-:Y:S02]  /*02e0*/  USHF.L.U64.HI UR7, UR8, 0x7, UR9 ;  /* 0x0000000708077899 */ /* 0x000fe40008010209 */
[----:B------:R-:W-:Y:S01]  /*02f0*/  LEA R6, R19, UR5, 0x2 ;  /* 0x0000000513067c11 */ /* 0x000fe2000f8e10ff */
[----:B------:R-:W-:Y:S01]  /*0300*/  USHF.L.U32 UR6, UR8, 0x7, URZ ;  /* 0x0000000708067899 */ /* 0x000fe200080006ff */
[C---:B------:R-:W-:Y:S01]  /*0310*/  LEA R16, R21.reuse, UR4, 0x7 ;  /* 0x0000000415107c11 */ /* 0x040fe2000f8e38ff */
[----:B------:R-:W-:Y:S01]  /*0320*/  UMOV UR4, URZ ;  /* 0x000000ff00047c82 */ /* 0x000fe20008000000 */
[----:B------:R-:W-:Y:S01]  /*0330*/  UMOV UR5, URZ ;  /* 0x000000ff00057c82 */ /* 0x000fe20008000000 */
[----:B------:R-:W-:Y:S01]  /*0340*/  IMAD R4, R21, 0x80, R6 ;  /* 0x0000008015047824 */ /* 0x000fe200078e0206 */
[----:B--23--:R-:W-:-:S07]  /*0350*/  LEA R7, R19, R16, 0x2 ;  /* 0x0000001013077211 */ /* 0x00cfce00078e10ff */
.L_x_6:
[----:B------:R-:W-:Y:S01]  /*0360*/  IADD3 R9, P0, PT, R19, UR4, RZ ;  /* 0x0000000413097c10 */ /* 0x000fe2000ff1e0ff */
[----:B------:R-:W-:Y:S01]  /*0370*/  UMOV UR8, UR10 ;  /* 0x0000000a00087c82 */ /* 0x000fe20008000000 */
[----:B------:R-:W-:Y:S01]  /*0380*/  UMOV UR9, UR11 ;  /* 0x0000000b00097c82 */ /* 0x000fe20008000000 */
[----:B------:R-:W-:Y:S01]  /*0390*/  IADD3 R8, P4, PT, R21, UR4, RZ ;  /* 0x0000000415087c10 */ /* 0x000fe2000ff9e0ff */
[----:B------:R-:W-:Y:S01]  /*03a0*/  HFMA2 R27, -RZ, RZ, 0, 0 ;  /* 0x00000000ff1b7431 */ /* 0x000fe200000001ff */
[----:B------:R-:W-:Y:S01]  /*03b0*/  ISETP.GE.U32.AND P3, PT, R9, UR8, PT ;  /* 0x0000000809007c0c */ /* 0x000fe2000bf66070 */
[----:B------:R-:W-:Y:S01]  /*03c0*/  IMAD.MOV.U32 R10, RZ, RZ, RZ ;  /* 0x000000ffff0a7224 */ /* 0x000fe200078e00ff */
[----:B------:R-:W-:Y:S02]  /*03d0*/  IADD3.X R9, PT, PT, RZ, UR5, RZ, P0, !PT ;  /* 0x00000005ff097c10 */ /* 0x000fe400087fe4ff */
[----:B------:R-:W-:Y:S02]  /*03e0*/  ISETP.GE.U32.AND P0, PT, R17, UR14, PT ;  /* 0x0000000e11007c0c */ /* 0x000fe4000bf06070 */
[----:B------:R-:W-:-:S02]  /*03f0*/  ISETP.GE.U32.AND.EX P3, PT, R9, UR9, PT, P3 ;  /* 0x0000000909007c0c */ /* 0x000fc4000bf66130 */
[----:B------:R-:W-:Y:S02]  /*0400*/  ISETP.GE.U32.AND P2, PT, R20, UR8, PT ;  /* 0x0000000814007c0c */ /* 0x000fe4000bf46070 */
[----:B------:R-:W-:Y:S02]  /*0410*/  ISETP.GE.U32.OR.EX P3, PT, RZ, UR15, P3, P0 ;  /* 0x0000000fff007c0c */ /* 0x000fe40009f66500 */
[----:B------:R-:W-:Y:S02]  /*0420*/  ISETP.GE.U32.AND P1, PT, R8, UR14, PT ;  /* 0x0000000e08007c0c */ /* 0x000fe4000bf26070 */
[----:B------:R-:W-:Y:S02]  /*0430*/  IADD3.X R8, PT, PT, RZ, UR5, RZ, P4, !PT ;  /* 0x00000005ff087c10 */ /* 0x000fe4000a7fe4ff */
[----:B------:R-:W-:-:S04]  /*0440*/  ISETP.GE.U32.AND.EX P2, PT, R23, UR9, PT, P2 ;  /* 0x0000000917007c0c */ /* 0x000fc8000bf46120 */
[----:B------:R-:W-:-:S03]  /*0450*/  ISETP.GE.U32.OR.EX P1, PT, R8, UR15, P2, P1 ;  /* 0x0000000f08007c0c */ /* 0x000fc60009726510 */
[----:B------:R-:W-:Y:S01]  /*0460*/  @!P3 MOV R8, R0 ;  /* 0x000000000008b202 */ /* 0x000fe20000000f00 */
[----:B------:R-:W-:-:S05]  /*0470*/  @!P3 IMAD.MOV.U32 R9, RZ, RZ, R5 ;  /* 0x000000ffff09b224 */ /* 0x000fca00078e0005 */
[----:B------:R-:W2:Y:S04]  /*0480*/  @!P3 LDG.E R10, desc[UR12][R8.64] ;  /* 0x0000000c080ab981 */ /* 0x000ea8000c1e1900 */
[----:B------:R0:W3:Y:S01]  /*0490*/  @!P1 LDG.E R27, desc[UR12][R2.64] ;  /* 0x0000000c021b9981 */ /* 0x0000e2000c1e1900 */
[----:B------:R-:W-:Y:S01]  /*04a0*/  UIADD3 UR4, UP0, UPT, UR4, 0x20, URZ ;  /* 0x0000002004047890 */ /* 0x000fe2000ff1e0ff */
[----:B------:R-:W-:-:S03]  /*04b0*/  IADD3 R0, P3, PT, R0, 0x80, RZ ;  /* 0x0000008000007810 */ /* 0x000fc60007f7e0ff */
[----:B------:R-:W-:Y:S01]  /*04c0*/  UIADD3.X UR5, UPT, UPT, URZ, UR5, URZ, UP0, !UPT ;  /* 0x00000005ff057290 */ /* 0x000fe200087fe4ff */
[----:B------:R-:W-:Y:S01]  /*04d0*/  IADD3.X R5, PT, PT, RZ, R5, RZ, P3, !PT ;  /* 0x00000005ff057210 */ /* 0x000fe20001ffe4ff */
[----:B-1----:R-:W-:Y:S01]  /*04e0*/  UISETP.GE.U32.AND UP0, UPT, UR4, UR18, UPT ;  /* 0x000000120400728c */ /* 0x002fe2000bf06070 */
[----:B0-----:R-:W-:-:S03]  /*04f0*/  IADD3 R2, P1, PT, R2, UR6, RZ ;  /* 0x0000000602027c10 */ /* 0x001fc6000ff3e0ff */
[----:B------:R-:W-:Y:S01]  /*0500*/  UISETP.GE.U32.AND.EX UP0, UPT, UR5, UR19, UPT, UP0 ;  /* 0x000000130500728c */ /* 0x000fe2000bf06100 */
[----:B------:R-:W-:Y:S01]  /*0510*/  IADD3.X R3, PT, PT, R3, UR7, RZ, P1, !PT ;  /* 0x0000000703037c10 */ /* 0x000fe20008ffe4ff */
[----:B--2---:R-:W-:Y:S04]  /*0520*/  STS [R7], R10 ;  /* 0x0000000a07007388 */ /* 0x004fe80000000800 */
[----:B---3--:R-:W-:Y:S01]  /*0530*/  STS [R4], R27 ;  /* 0x0000001b04007388 */ /* 0x008fe20000000800 */
[----:B------:R-:W-:Y:S06]  /*0540*/  BAR.SYNC.DEFER_BLOCKING 0x0 ;  /* 0x0000000000007b1d */ /* 0x000fec0000010000 */
[----:B------:R-:W-:Y:S04]  /*0550*/  LDS R18, [R6] ;  /* 0x0000000006127984 */ /* 0x000fe80000000800 */
[----:B------:R-:W0:Y:S04]  /*0560*/  LDS.128 R12, [R16] ;  /* 0x00000000100c7984 */ /* 0x000e280000000c00 */
[----:B------:R-:W1:Y:S04]  /*0570*/  LDS R29, [R6+0x80] ;  /* 0x00008000061d7984 */ /* 0x000e680000000800 */
[----:B------:R-:W2:Y:S04]  /*0580*/  LDS R25, [R6+0x100] ;  /* 0x0001000006197984 */ /* 0x000ea80000000800 */
[----:B------:R-:W-:Y:S01]  /*0590*/  LDS R27, [R6+0xb00] ;  /* 0x000b0000061b7984 */ /* 0x000fe20000000800 */
[----:B0-----:R-:W-:-:S03]  /*05a0*/  FFMA R18, R12, R18, R11 ;  /* 0x000000120c127223 */ /* 0x001fc6000000000b */
[----:B------:R-:W0:Y:S01]  /*05b0*/  LDS R12, [R6+0x180] ;  /* 0x00018000060c7984 */ /* 0x000e220000000800 */
[----:B-1----:R-:W-:-:S03]  /*05c0*/  FFMA R24, R29, R13, R18 ;  /* 0x0000000d1d187223 */ /* 0x002fc60000000012 */
[----:B------:R-:W-:Y:S01]  /*05d0*/  LDS R13, [R6+0x200] ;  /* 0x00020000060d7984 */ /* 0x000fe20000000800 */
[----:B--2---:R-:W-:-:S03]  /*05e0*/  FFMA R25, R25, R14, R24 ;  /* 0x0000000e19197223 */ /* 0x004fc60000000018 */
[----:B------:R-:W1:Y:S04]  /*05f0*/  LDS.128 R8, [R16+0x10] ;  /* 0x0000100010087984 */ /* 0x000e680000000c00 */
[----:B------:R-:W2:Y:S01]  /*0600*/  LDS R18, [R6+0x280] ;  /* 0x0002800006127984 */ /* 0x000ea20000000800 */
[----:B0-----:R-:W-:-:S03]  /*0610*/  FFMA R15, R12, R15, R25 ;  /* 0x0000000f0c0f7223 */ /* 0x001fc60000000019 */
[----:B------:R-:W0:Y:S01]  /*0620*/  LDS R25, [R6+0x300] ;  /* 0x0003000006197984 */ /* 0x000e220000000800 */
[----:B-1----:R-:W-:-:S03]  /*0630*/  FFMA R13, R8, R13, R15 ;  /* 0x0000000d080d7223 */ /* 0x002fc6000000000f */
[----:B------:R-:W1:Y:S01]  /*0640*/  LDS R8, [R6+0x380] ;  /* 0x0003800006087984 */ /* 0x000e620000000800 */
[----:B--2---:R-:W-:-:S03]  /*0650*/  FFMA R24, R18, R9, R13 ;  /* 0x0000000912187223 */ /* 0x004fc6000000000d */
[----:B------:R-:W-:Y:S04]  /*0660*/  LDS R9, [R6+0x400] ;  /* 0x0004000006097984 */ /* 0x000fe80000000800 */
[----:B------:R-:W2:Y:S04]  /*0670*/  LDS.128 R12, [R16+0x20] ;  /* 0x00002000100c7984 */ /* 0x000ea80000000c00 */
[----:B------:R-:W3:Y:S01]  /*0680*/  LDS R18, [R6+0x480] ;  /* 0x0004800006127984 */ /* 0x000ee20000000800 */
[----:B0-----:R-:W-:-:S04]  /*0690*/  FFMA R25, R25, R10, R24 ;  /* 0x0000000a19197223 */ /* 0x001fc80000000018 */
[----:B-1----:R-:W-:Y:S02]  /*06a0*/  FFMA R11, R8, R11, R25 ;  /* 0x0000000b080b7223 */ /* 0x002fe40000000019 */
[----:B------:R-:W0:Y:S02]  /*06b0*/  LDS R25, [R6+0x500] ;  /* 0x0005000006197984 */ /* 0x000e240000000800 */
[----:B--2---:R-:W-:Y:S02]  /*06c0*/  FFMA R9, R12, R9, R11 ;  /* 0x000000090c097223 */ /* 0x004fe4000000000b */
[----:B------:R-:W1:Y:S02]  /*06d0*/  LDS R12, [R6+0x580] ;  /* 0x00058000060c7984 */ /* 0x000e640000000800 */
[----:B---3--:R-:W-:Y:S02]  /*06e0*/  FFMA R24, R18, R13, R9 ;  /* 0x0000000d12187223 */ /* 0x008fe40000000009 */
        /* <DEDUP_REMOVED lines=23> */
[----:B------:R-:W-:Y:S02]  /*0860*/  LDS R25, [R6+0xd00] ;  /* 0x000d000006197984 */ /* 0x000fe40000000800 */
[----:B--2---:R-:W-:Y:S02]  /*0870*/  FFMA R13, R8, R13, R15 ;  /* 0x0000000d080d7223 */ /* 0x004fe4000000000f */
[----:B------:R-:W0:Y:S02]  /*0880*/  LDS R8, [R6+0xb80] ;  /* 0x000b800006087984 */ /* 0x000e240000000800 */
[----:B---3--:R-:W-:Y:S02]  /*0890*/  FFMA R24, R18, R9, R13 ;  /* 0x0000000912187223 */ /* 0x008fe4000000000d */
[----:B------:R-:W-:Y:S02]  /*08a0*/  LDS R9, [R6+0xc00] ;  /* 0x000c000006097984 */ /* 0x000fe40000000800 */
[----:B------:R-:W-:-:S02]  /*08b0*/  FFMA R27, R27, R10, R24 ;  /* 0x0000000a1b1b7223 */ /* 0x000fc40000000018 */
[----:B------:R-:W1:Y:S04]  /*08c0*/  LDS.128 R12, [R16+0x60] ;  /* 0x00006000100c7984 */ /* 0x000e680000000c00 */
[----:B------:R-:W2:Y:S01]  /*08d0*/  LDS R18, [R6+0xc80] ;  /* 0x000c800006127984 */ /* 0x000ea20000000800 */
[----:B0-----:R-:W-:-:S03]  /*08e0*/  FFMA R11, R8, R11, R27 ;  /* 0x0000000b080b7223 */ /* 0x001fc6000000001b */
[----:B------:R-:W-:Y:S01]  /*08f0*/  LDS R27, [R6+0xe00] ;  /* 0x000e0000061b7984 */ /* 0x000fe20000000800 */
[----:B-1----:R-:W-:-:S03]  /*0900*/  FFMA R9, R12, R9, R11 ;  /* 0x000000090c097223 */ /* 0x002fc6000000000b */
[----:B------:R-:W0:Y:S01]  /*0910*/  LDS R12, [R6+0xd80] ;  /* 0x000d8000060c7984 */ /* 0x000e220000000800 */
[----:B--2---:R-:W-:-:S03]  /*0920*/  FFMA R24, R18, R13, R9 ;  /* 0x0000000d12187223 */ /* 0x004fc60000000009 */
[----:B------:R-:W1:Y:S01]  /*0930*/  LDS.128 R8, [R16+0x70] ;  /* 0x0000700010087984 */ /* 0x000e620000000c00 */
[----:B------:R-:W-:-:S03]  /*0940*/  FFMA R25, R25, R14, R24 ;  /* 0x0000000e19197223 */ /* 0x000fc60000000018 */
[----:B------:R-:W2:Y:S04]  /*0950*/  LDS R18, [R6+0xe80] ;  /* 0x000e800006127984 */ /* 0x000ea80000000800 */
[----:B------:R-:W3:Y:S04]  /*0960*/  LDS R13, [R6+0xf00] ;  /* 0x000f0000060d7984 */ /* 0x000ee80000000800 */
[----:B------:R-:W4:Y:S01]  /*0970*/  LDS R14, [R6+0xf80] ;  /* 0x000f8000060e7984 */ /* 0x000f220000000800 */
[----:B0-----:R-:W-:-:S04]  /*0980*/  FFMA R15, R12, R15, R25 ;  /* 0x0000000f0c0f7223 */ /* 0x001fc80000000019 */
[----:B-1----:R-:W-:-:S04]  /*0990*/  FFMA R15, R8, R27, R15 ;  /* 0x0000001b080f7223 */ /* 0x002fc8000000000f */
[----:B--2---:R-:W-:-:S04]  /*09a0*/  FFMA R18, R18, R9, R15 ;  /* 0x0000000912127223 */ /* 0x004fc8000000000f */
[----:B---3--:R-:W-:-:S04]  /*09b0*/  FFMA R13, R13, R10, R18 ;  /* 0x0000000a0d0d7223 */ /* 0x008fc80000000012 */
[----:B----4-:R-:W-:Y:S01]  /*09c0*/  FFMA R11, R14, R11, R13 ;  /* 0x0000000b0e0b7223 */ /* 0x010fe2000000000d */
[----:B------:R-:W-:Y:S06]  /*09d0*/  BAR.SYNC.DEFER_BLOCKING 0x0 ;  /* 0x0000000000007b1d */ /* 0x000fec0000010000 */
[----:B------:R-:W-:Y:S05]  /*09e0*/  BRA.U !UP0, `(.L_x_6) ;  /* 0xfffffff9085c7547 */ /* 0x000fea000b83ffff */
.L_x_5:
[----:B------:R-:W-:-:S13]  /*09f0*/  ISETP.GE.U32.OR.EX P0, PT, RZ, UR15, P2, P0 ;  /* 0x0000000fff007c0c */ /* 0x000fda0009706500 */
[----:B------:R-:W-:Y:S05]  /*0a00*/  @P0 EXIT ;  /* 0x000000000000094d */ /* 0x000fea0003800000 */
[----:B------:R-:W0:Y:S01]  /*0a10*/  LDCU.64 UR4, c[0x0][0x390] ;  /* 0x00007200ff0477ac */ /* 0x000e220008000a00 */
[----:B------:R-:W-:-:S03]  /*0a20*/  MOV R21, R23 ;  /* 0x0000001700157202 */ /* 0x000fc60000000f00 */
[----:B------:R-:W-:-:S04]  /*0a30*/  IMAD.WIDE.U32 R20, R17, UR8, R20 ;  /* 0x0000000811147c25 */ /* 0x000fc8000f8e0014 */
[----:B------:R-:W-:Y:S01]  /*0a40*/  IMAD R17, R17, UR9, R21 ;  /* 0x0000000911117c24 */ /* 0x000fe2000f8e0215 */
[----:B0-----:R-:W-:-:S04]  /*0a50*/  LEA R2, P0, R20, UR4, 0x2 ;  /* 0x0000000414027c11 */ /* 0x001fc8000f8010ff */
[----:B------:R-:W-:-:S05]  /*0a60*/  LEA.HI.X R3, R20, UR5, R17, 0x2, P0 ;  /* 0x0000000514037c11 */ /* 0x000fca00080f1411 */
[----:B------:R-:W-:Y:S01]  /*0a70*/  STG.E desc[UR12][R2.64], R11 ;  /* 0x0000000b02007986 */ /* 0x000fe2000c10190c */
[----:B------:R-:W-:Y:S05]  /*0a80*/  EXIT ;  /* 0x000000000000794d */ /* 0x000fea0003800000 */
.L_x_7:
        /* <DEDUP_REMOVED lines=15> */
.L_x_15:


//--------------------- .text._Z19matmul_naive_kernelILm32EEvPfS0_S0_mmm --------------------------
	.section	.text._Z19matmul_naive_kernelILm32EEvPfS0_S0_mmm,"ax",@progbits
	.align	128
        .global         _Z19matmul_naive_kernelILm32EEvPfS0_S0_mmm
        .type           _Z19matmul_naive_kernelILm32EEvPfS0_S0_mmm,@function
        .size           _Z19matmul_naive_kernelILm32EEvPfS0_S0_mmm,(.L_x_16 - _Z19matmul_naive_kernelILm32EEvPfS0_S0_mmm)
        .other          _Z19matmul_naive_kernelILm32EEvPfS0_S0_mmm,@"STO_CUDA_ENTRY STV_DEFAULT"
_Z19matmul_naive_kernelILm32EEvPfS0_S0_mmm:
.text._Z19matmul_naive_kernelILm32EEvPfS0_S0_mmm:
[----:B------:R-:W-:Y:S01]  /*0000*/  LDC R1, c[0x0][0x37c] ;  /* 0x0000df00ff017b82 */ /* 0x000fe20000000800 */
[----:B------:R-:W0:Y:S07]  /*0010*/  S2R R4, SR_CTAID.X ;  /* 0x0000000000047919 */ /* 0x000e2e0000002500 */
[----:B------:R-:W1:Y:S01]  /*0020*/  S2UR UR4, SR_CTAID.Y ;  /* 0x00000000000479c3 */ /* 0x000e620000002600 */
[----:B------:R-:W2:Y:S01]  /*0030*/  LDCU.64 UR6, c[0x0][0x398] ;  /* 0x00007300ff0677ac */ /* 0x000ea20008000a00 */
[----:B------:R-:W3:Y:S06]  /*0040*/  S2R R3, SR_TID.X ;  /* 0x0000000000037919 */ /* 0x000eec0000002100 */
[----:B------:R-:W4:Y:S01]  /*0050*/  LDC.64 R16, c[0x0][0x3a8] ;  /* 0x0000ea00ff107b82 */ /* 0x000f220000000a00 */
[----:B-1----:R-:W-:Y:S01]  /*0060*/  USHF.L.U32 UR4, UR4, 0x5, URZ ;  /* 0x0000000504047899 */ /* 0x002fe200080006ff */
[----:B0-----:R-:W-:Y:S01]  /*0070*/  IMAD.WIDE.U32 R14, R4, 0x20, RZ ;  /* 0x00000020040e7825 */ /* 0x001fe200078e00ff */
[----:B---3--:R-:W-:-:S02]  /*0080*/  SHF.R.U32.HI R0, RZ, 0x5, R3 ;  /* 0x00000005ff007819 */ /* 0x008fc40000011603 */
[----:B------:R-:W-:Y:S02]  /*0090*/  LOP3.LUT R12, R14, 0x1f, R3, 0xf8, !PT ;  /* 0x0000001f0e0c7812 */ /* 0x000fe400078ef803 */
[----:B------:R-:W-:Y:S02]  /*00a0*/  LOP3.LUT R0, R0, UR4, RZ, 0xfc, !PT ;  /* 0x0000000400007c12 */ /* 0x000fe4000f8efcff */
[----:B----4-:R-:W-:Y:S02]  /*00b0*/  ISETP.GE.U32.AND P0, PT, R12, R16, PT ;  /* 0x000000100c00720c */ /* 0x010fe40003f06070 */
[----:B--2---:R-:W-:Y:S02]  /*00c0*/  ISETP.GE.U32.AND P1, PT, R0, UR6, PT ;  /* 0x0000000600007c0c */ /* 0x004fe4000bf26070 */
[----:B------:R-:W-:Y:S02]  /*00d0*/  ISETP.GE.U32.AND.EX P0, PT, R15, R17, PT, P0 ;  /* 0x000000110f00720c */ /* 0x000fe40003f06100 */
[----:B------:R-:W-:-:S13]  /*00e0*/  ISETP.GE.U32.AND.EX P1, PT, RZ, UR7, PT, P1 ;  /* 0x00000007ff007c0c */ /* 0x000fda000bf26110 */
[----:B------:R-:W-:Y:S05]  /*00f0*/  @P0 EXIT P1 ;  /* 0x000000000000094d */ /* 0x000fea0000800000 */
[----:B------:R-:W0:Y:S01]  /*0100*/  LDCU.64 UR8, c[0x0][0x3a0] ;  /* 0x00007400ff0877ac */ /* 0x000e220008000a00 */
[----:B------:R-:W-:Y:S01]  /*0110*/  LOP3.LUT R3, R3, 0x1f, RZ, 0xc0, !PT ;  /* 0x0000001f03037812 */ /* 0x000fe200078ec0ff */
[----:B------:R-:W-:Y:S01]  /*0120*/  IMAD.MOV.U32 R9, RZ, RZ, RZ ;  /* 0x000000ffff097224 */ /* 0x000fe200078e00ff */
[----:B------:R-:W1:Y:S01]  /*0130*/  LDCU.64 UR10, c[0x0][0x358] ;  /* 0x00006b00ff0a77ac */ /* 0x000e620008000a00 */
[----:B0-----:R-:W-:-:S04]  /*0140*/  UISETP.NE.U32.AND UP0, UPT, UR8, URZ, UPT ;  /* 0x000000ff0800728c */ /* 0x001fc8000bf05070 */
[----:B------:R-:W-:-:S09]  /*0150*/  UISETP.NE.AND.EX UP0, UPT, UR9, URZ, UPT, UP0 ;  /* 0x000000ff0900728c */ /* 0x000fd2000bf05300 */
[----:B-1----:R-:W-:Y:S05]  /*0160*/  BRA.U !UP0, `(.L_x_8) ;  /* 0x0000000908a47547 */ /* 0x002fea000b800000 */
[----:B------:R-:W-:Y:S02]  /*0170*/  UISETP.GE.U32.AND UP1, UPT, UR8, 0x8, UPT ;  /* 0x000000080800788c */ /* 0x000fe4000bf26070 */
[C---:B------:R-:W-:Y:S01]  /*0180*/  IMAD.WIDE.U32 R10, R0.reuse, UR8, RZ ;  /* 0x00000008000a7c25 */ /* 0x040fe2000f8e00ff */
[----:B------:R-:W-:Y:S02]  /*0190*/  ULOP3.LUT UR12, UR8, 0x7, URZ, 0xc0, !UPT ;  /* 0x00000007080c7892 */ /* 0x000fe4000f8ec0ff */
[----:B------:R-:W-:Y:S01]  /*01a0*/  UISETP.GE.U32.AND.EX UP1, UPT, UR9, URZ, UPT, UP1 ;  /* 0x000000ff0900728c */ /* 0x000fe2000bf26110 */
[----:B------:R-:W-:Y:S01]  /*01b0*/  IMAD.MOV.U32 R9, RZ, RZ, RZ ;  /* 0x000000ffff097224 */ /* 0x000fe200078e00ff */
[----:B------:R-:W-:Y:S01]  /*01c0*/  UISETP.NE.U32.AND UP0, UPT, UR12, URZ, UPT ;  /* 0x000000ff0c00728c */ /* 0x000fe2000bf05070 */
[----:B------:R-:W-:Y:S01]  /*01d0*/  IMAD R2, R0, UR9, R11 ;  /* 0x0000000900027c24 */ /* 0x000fe2000f8e020b */
[----:B------:R-:W-:Y:S01]  /*01e0*/  UMOV UR4, URZ ;  /* 0x000000ff00047c82 */ /* 0x000fe20008000000 */
[----:B------:R-:W-:Y:S01]  /*01f0*/  UMOV UR5, URZ ;  /* 0x000000ff00057c82 */ /* 0x000fe20008000000 */
[----:B------:R-:W-:-:S03]  /*0200*/  UISETP.NE.AND.EX UP0, UPT, URZ, URZ, UPT, UP0 ;  /* 0x000000ffff00728c */ /* 0x000fc6000bf05300 */
[----:B------:R-:W-:Y:S08]  /*0210*/  BRA.U !UP1, `(.L_x_9) ;  /* 0x0000000509147547 */ /* 0x000ff0000b800000 */
[----:B------:R-:W0:Y:S01]  /*0220*/  LDCU.128 UR16, c[0x0][0x380] ;  /* 0x00007000ff1077ac */ /* 0x000e220008000c00 */
[----:B------:R-:W-:-:S04]  /*0230*/  IMAD.WIDE.U32 R4, R4, 0x80, RZ ;  /* 0x0000008004047825 */ /* 0x000fc800078e00ff */
[----:B------:R-:W-:Y:S01]  /*0240*/  HFMA2 R9, -RZ, RZ, 0, 0 ;  /* 0x00000000ff097431 */ /* 0x000fe200000001ff */
[C-C-:B------:R-:W-:Y:S01]  /*0250*/  SHF.L.U64.HI R6, R16.reuse, 0x5, R17.reuse ;  /* 0x0000000510067819 */ /* 0x140fe20000010211 */
[----:B------:R-:W1:Y:S01]  /*0260*/  LDCU UR5, c[0x0][0x3a4] ;  /* 0x00007480ff0577ac */ /* 0x000e620008000800 */
[----:B------:R-:W-:Y:S01]  /*0270*/  IMAD.SHL.U32 R3, R3, 0x4, RZ ;  /* 0x0000000403037824 */ /* 0x000fe200078e00ff */
[----:B------:R-:W-:Y:S01]  /*0280*/  SHF.L.U64.HI R8, R16, 0x2, R17 ;  /* 0x0000000210087819 */ /* 0x000fe20000010211 */
[----:B------:R-:W-:-:S03]  /*0290*/  ULOP3.LUT UR4, UR8, 0xfffffff8, URZ, 0xc0, !UPT ;  /* 0xfffffff808047892 */ /* 0x000fc6000f8ec0ff */
[----:B------:R-:W-:-:S04]  /*02a0*/  LOP3.LUT R3, R4, R3, RZ, 0xfc, !PT ;  /* 0x0000000304037212 */ /* 0x000fc800078efcff */
[----:B------:R-:W-:Y:S01]  /*02b0*/  UMOV UR6, UR4 ;  /* 0x0000000400067c82 */ /* 0x000fe20008000000 */
[----:B0-----:R-:W-:Y:S02]  /*02c0*/  IADD3 R4, P0, PT, R3, UR18, RZ ;  /* 0x0000001203047c10 */ /* 0x001fe4000ff1e0ff */
[----:B------:R-:W-:Y:S02]  /*02d0*/  LEA R7, P1, R10, UR16, 0x2 ;  /* 0x000000100a077c11 */ /* 0x000fe4000f8210ff */
[----:B------:R-:W-:Y:S01]  /*02e0*/  IADD3.X R3, PT, PT, R5, UR19, RZ, P0, !PT ;  /* 0x0000001305037c10 */ /* 0x000fe200087fe4ff */
[----:B------:R-:W-:Y:S01]  /*02f0*/  IMAD.SHL.U32 R5, R16, 0x4, RZ ;  /* 0x0000000410057824 */ /* 0x000fe200078e00ff */
[----:B------:R-:W-:Y:S01]  /*0300*/  IADD3 R7, P0, PT, R7, 0x10, RZ ;  /* 0x0000001007077810 */ /* 0x000fe20007f1e0ff */
[----:B-1----:R-:W-:Y:S01]  /*0310*/  UMOV UR7, UR5 ;  /* 0x0000000500077c82 */ /* 0x002fe20008000000 */
[----:B------:R-:W-:-:S05]  /*0320*/  LEA.HI.X R22, R10, UR17, R2, 0x2, P1 ;  /* 0x000000110a167c11 */ /* 0x000fca00088f1402 */
[----:B------:R-:W-:-:S07]  /*0330*/  IMAD.X R22, RZ, RZ, R22, P0 ;  /* 0x000000ffff167224 */ /* 0x000fce00000e0616 */
.L_x_10:
[----:B------:R-:W-:Y:S01]  /*0340*/  IMAD.MOV.U32 R28, RZ, RZ, R4 ;  /* 0x000000ffff1c7224 */ /* 0x000fe200078e0004 */
[----:B------:R-:W-:Y:S01]  /*0350*/  MOV R19, R22 ;  /* 0x0000001600137202 */ /* 0x000fe20000000f00 */
[----:B------:R-:W-:Y:S02]  /*0360*/  IMAD.MOV.U32 R18, RZ, RZ, R7 ;  /* 0x000000ffff127224 */ /* 0x000fe400078e0007 */
[----:B------:R-:W-:-:S03]  /*0370*/  IMAD.MOV.U32 R29, RZ, RZ, R3 ;  /* 0x000000ffff1d7224 */ /* 0x000fc600078e0003 */
[----:B------:R-:W2:Y:S04]  /*0380*/  LDG.E R20, desc[UR10][R18.64+-0x10] ;  /* 0xfffff00a12147981 */ /* 0x000ea8000c1e1900 */
[----:B------:R-:W2:Y:S01]  /*0390*/  LDG.E R28, desc[UR10][R28.64] ;  /* 0x0000000a1c1c7981 */ /* 0x000ea2000c1e1900 */
[----:B------:R-:W-:-:S05]  /*03a0*/  IADD3 R22, P0, PT, R4, R5, RZ ;  /* 0x0000000504167210 */ /* 0x000fca0007f1e0ff */
[----:B------:R-:W-:Y:S01]  /*03b0*/  IMAD.X R23, R3, 0x1, R8, P0 ;  /* 0x0000000103177824 */ /* 0x000fe200000e0608 */
[----:B------:R-:W-:-:S04]  /*03c0*/  IADD3 R24, P0, PT, R22, R5, RZ ;  /* 0x0000000516187210 */ /* 0x000fc80007f1e0ff */
[----:B------:R-:W3:Y:S01]  /*03d0*/  LDG.E R21, desc[UR10][R22.64] ;  /* 0x0000000a16157981 */ /* 0x000ee2000c1e1900 */
[----:B------:R-:W-:Y:S02]  /*03e0*/  IADD3.X R25, PT, PT, R23, R8, RZ, P0, !PT ;  /* 0x0000000817197210 */ /* 0x000fe400007fe4ff */
[----:B------:R-:W-:-:S03]  /*03f0*/  IADD3 R26, P0, PT, R24, R5, RZ ;  /* 0x00000005181a7210 */ /* 0x000fc60007f1e0ff */
[----:B------:R-:W4:Y:S04]  /*0400*/  LDG.E R7, desc[UR10][R24.64] ;  /* 0x0000000a18077981 */ /* 0x000f28000c1e1900 */
[----:B------:R-:W3:Y:S01]  /*0410*/  LDG.E R22, desc[UR10][R18.64+-0xc] ;  /* 0xfffff40a12167981 */ /* 0x000ee2000c1e1900 */
[----:B------:R-:W-:-:S03]  /*0420*/  IMAD.X R27, R25, 0x1, R8, P0 ;  /* 0x00000001191b7824 */ /* 0x000fc600000e0608 */
[----:B------:R-:W4:Y:S01]  /*0430*/  LDG.E R23, desc[UR10][R18.64+-0x8] ;  /* 0xfffff80a12177981 */ /* 0x000f22000c1e1900 */
[----:B--2---:R-:W-:-:S03]  /*0440*/  FFMA R29, R20, R28, R9 ;  /* 0x0000001c141d7223 */ /* 0x004fc60000000009 */
[----:B------:R0:W2:Y:S04]  /*0450*/  LDG.E R9, desc[UR10][R26.64] ;  /* 0x0000000a1a097981 */ /* 0x0000a8000c1e1900 */
[----:B------:R-:W2:Y:S01]  /*0460*/  LDG.E R28, desc[UR10][R18.64+-0x4] ;  /* 0xfffffc0a121c7981 */ /* 0x000ea2000c1e1900 */
[----:B------:R-:W-:Y:S01]  /*0470*/  IADD3 R20, P0, PT, R26, R5, RZ ;  /* 0x000000051a147210 */ /* 0x000fe20007f1e0ff */
[----:B---3--:R-:W-:-:S04]  /*0480*/  FFMA R29, R22, R21, R29 ;  /* 0x00000015161d7223 */ /* 0x008fc8000000001d */
[----:B------:R-:W-:Y:S01]  /*0490*/  IMAD.X R21, R27, 0x1, R8, P0 ;  /* 0x000000011b157824 */ /* 0x000fe200000e0608 */
[----:B------:R-:W-:Y:S01]  /*04a0*/  IADD3 R22, P0, PT, R20, R5, RZ ;  /* 0x0000000514167210 */ /* 0x000fe20007f1e0ff */
[----:B----4-:R-:W-:-:S03]  /*04b0*/  FFMA R29, R23, R7, R29 ;  /* 0x00000007171d7223 */ /* 0x010fc6000000001d */
[----:B------:R-:W3:Y:S01]  /*04c0*/  LDG.E R20, desc[UR10][R20.64] ;  /* 0x0000000a14147981 */ /* 0x000ee2000c1e1900 */
[--C-:B------:R-:W-:Y:S01]  /*04d0*/  IMAD.X R23, R21, 0x1, R8.reuse, P0 ;  /* 0x0000000115177824 */ /* 0x100fe200000e0608 */
[-C--:B------:R-:W-:Y:S02]  /*04e0*/  IADD3 R24, P0, PT, R22, R5.reuse, RZ ;  /* 0x0000000516187210 */ /* 0x080fe40007f1e0ff */
[----:B------:R-:W3:Y:S02]  /*04f0*/  LDG.E R7, desc[UR10][R18.64] ;  /* 0x0000000a12077981 */ /* 0x000ee4000c1e1900 */
[----:B------:R-:W-:Y:S02]  /*0500*/  IADD3.X R25, PT, PT, R23, R8, RZ, P0, !PT ;  /* 0x0000000817197210 */ /* 0x000fe400007fe4ff */
[----:B0-----:R-:W-:Y:S01]  /*0510*/  IADD3 R26, P0, PT, R24, R5, RZ ;  /* 0x00000005181a7210 */ /* 0x001fe20007f1e0ff */
[----:B------:R-:W4:Y:S04]  /*0520*/  LDG.E R22, desc[UR10][R22.64] ;  /* 0x0000000a16167981 */ /* 0x000f28000c1e1900 */
[----:B------:R-:W-:Y:S01]  /*0530*/  IMAD.X R27, R25, 0x1, R8, P0 ;  /* 0x00000001191b7824 */ /* 0x000fe200000e0608 */
[----:B------:R-:W5:Y:S04]  /*0540*/  LDG.E R24, desc[UR10][R24.64] ;  /* 0x0000000a18187981 */ /* 0x000f68000c1e1900 */
[----:B------:R-:W5:Y:S04]  /*0550*/  LDG.E R26, desc[UR10][R26.64] ;  /* 0x0000000a1a1a7981 */ /* 0x000f68000c1e1900 */
[----:B------:R-:W5:Y:S01]  /*0560*/  LDG.E R21, desc[UR10][R18.64+0xc] ;  /* 0x00000c0a12157981 */ /* 0x000f62000c1e1900 */
[----:B--2---:R-:W-:-:S03]  /*0570*/  FFMA R28, R28, R9, R29 ;  /* 0x000000091c1c7223 */ /* 0x004fc6000000001d */
[----:B------:R-:W4:Y:S04]  /*0580*/  LDG.E R9, desc[UR10][R18.64+0x4] ;  /* 0x0000040a12097981 */ /* 0x000f28000c1e1900 */
[----:B------:R-:W5:Y:S01]  /*0590*/  LDG.E R29, desc[UR10][R18.64+0x8] ;  /* 0x0000080a121d7981 */ /* 0x000f62000c1e1900 */
[----:B------:R-:W-:-:S04]  /*05a0*/  UIADD3 UR6, UP1, UPT, UR6, -0x8, URZ ;  /* 0xfffffff806067890 */ /* 0x000fc8000ff3e0ff */
[----:B------:R-:W-:Y:S02]  /*05b0*/  UIADD3.X UR7, UPT, UPT, UR7, -0x1, URZ, UP1, !UPT ;  /* 0xffffffff07077890 */ /* 0x000fe40008ffe4ff */
[----:B------:R-:W-:-:S04]  /*05c0*/  UISETP.NE.U32.AND UP1, UPT, UR6, URZ, UPT ;  /* 0x000000ff0600728c */ /* 0x000fc8000bf25070 */
[----:B------:R-:W-:Y:S01]  /*05d0*/  UISETP.NE.AND.EX UP1, UPT, UR7, URZ, UPT, UP1 ;  /* 0x000000ff0700728c */ /* 0x000fe2000bf25310 */
[----:B------:R-:W-:Y:S01]  /*05e0*/  LEA R4, P0, R16, R4, 0x5 ;  /* 0x0000000410047211 */ /* 0x000fe200078028ff */
[----:B---3--:R-:W-:Y:S01]  /*05f0*/  FFMA R20, R7, R20, R28 ;  /* 0x0000001407147223 */ /* 0x008fe2000000001c */
[----:B------:R-:W-:-:S03]  /*0600*/  IADD3 R7, P1, PT, R18, 0x20, RZ ;  /* 0x0000002012077810 */ /* 0x000fc60007f3e0ff */
[----:B------:R-:W-:Y:S02]  /*0610*/  IMAD.X R3, R3, 0x1, R6, P0 ;  /* 0x0000000103037824 */ /* 0x000fe400000e0606 */
[----:B----4-:R-:W-:-:S04]  /*0620*/  FFMA R20, R9, R22, R20 ;  /* 0x0000001609147223 */ /* 0x010fc80000000014 */
[----:B-----5:R-:W-:Y:S01]  /*0630*/  FFMA R20, R29, R24, R20 ;  /* 0x000000181d147223 */ /* 0x020fe20000000014 */
[----:B------:R-:W-:-:S03]  /*0640*/  IMAD.X R22, RZ, RZ, R19, P1 ;  /* 0x000000ffff167224 */ /* 0x000fc600008e0613 */
[----:B------:R-:W-:Y:S01]  /*0650*/  FFMA R9, R21, R26, R20 ;  /* 0x0000001a15097223 */ /* 0x000fe20000000014 */
[----:B------:R-:W-:Y:S06]  /*0660*/  BRA.U UP1, `(.L_x_10) ;  /* 0xfffffffd01347547 */ /* 0x000fec000b83ffff */
.L_x_9:
[----:B------:R-:W-:Y:S05]  /*0670*/  BRA.U !UP0, `(.L_x_8) ;  /* 0x0000000508607547 */ /* 0x000fea000b800000 */
[----:B------:R-:W-:Y:S02]  /*0680*/  UISETP.GE.U32.AND UP1, UPT, UR12, 0x4, UPT ;  /* 0x000000040c00788c */ /* 0x000fe4000bf26070 */
[----:B------:R-:W-:Y:S02]  /*0690*/  ULOP3.LUT UR7, UR8, 0x3, URZ, 0xc0, !UPT ;  /* 0x0000000308077892 */ /* 0x000fe4000f8ec0ff */
[----:B------:R-:W-:Y:S02]  /*06a0*/  UISETP.GE.U32.AND.EX UP1, UPT, URZ, URZ, UPT, UP1 ;  /* 0x000000ffff00728c */ /* 0x000fe4000bf26110 */
[----:B------:R-:W-:-:S04]  /*06b0*/  UISETP.NE.U32.AND UP0, UPT, UR7, URZ, UPT ;  /* 0x000000ff0700728c */ /* 0x000fc8000bf05070 */
[----:B------:R-:W-:-:S03]  /*06c0*/  UISETP.NE.AND.EX UP0, UPT, URZ, URZ, UPT, UP0 ;  /* 0x000000ffff00728c */ /* 0x000fc6000bf05300 */
[----:B------:R-:W-:Y:S08]  /*06d0*/  BRA.U !UP1, `(.L_x_11) ;  /* 0x00000001098c7547 */ /* 0x000ff0000b800000 */
[----:B------:R-:W0:Y:S01]  /*06e0*/  LDCU.128 UR12, c[0x0][0x380] ;  /* 0x00007000ff0c77ac */ /* 0x000e220008000c00 */
[----:B------:R-:W-:Y:S01]  /*06f0*/  MOV R13, R15 ;  /* 0x0000000f000d7202 */ /* 0x000fe20000000f00 */
[----:B------:R-:W-:Y:S01]  /*0700*/  IMAD R4, R16, UR5, RZ ;  /* 0x0000000510047c24 */ /* 0x000fe2000f8e02ff */
[----:B------:R-:W-:Y:S01]  /*0710*/  IADD3 R5, P1, PT, R10, UR4, RZ ;  /* 0x000000040a057c10 */ /* 0x000fe2000ff3e0ff */
[----:B------:R-:W-:-:S04]  /*0720*/  IMAD.WIDE.U32 R20, R16, 0x4, RZ ;  /* 0x0000000410147825 */ /* 0x000fc800078e00ff */
[----:B------:R-:W-:-:S04]  /*0730*/  IMAD.WIDE.U32 R6, R16, UR4, R12 ;  /* 0x0000000410067c25 */ /* 0x000fc8000f8e000c */
[----:B------:R-:W-:-:S04]  /*0740*/  IMAD R3, R17, UR4, R4 ;  /* 0x0000000411037c24 */ /* 0x000fc8000f8e0204 */
[----:B------:R-:W-:Y:S01]  /*0750*/  IMAD.IADD R3, R7, 0x1, R3 ;  /* 0x0000000107037824 */ /* 0x000fe200078e0203 */
[C---:B0-----:R-:W-:Y:S02]  /*0760*/  LEA R22, P2, R6.reuse, UR14, 0x2 ;  /* 0x0000000e06167c11 */ /* 0x041fe4000f8410ff */
[----:B------:R-:W-:Y:S02]  /*0770*/  LEA R4, P0, R5, UR12, 0x2 ;  /* 0x0000000c05047c11 */ /* 0x000fe4000f8010ff */
[----:B------:R-:W-:Y:S01]  /*0780*/  LEA.HI.X R23, R6, UR15, R3, 0x2, P2 ;  /* 0x0000000f06177c11 */ /* 0x000fe200090f1403 */
[----:B------:R-:W-:Y:S01]  /*0790*/  IMAD.SHL.U32 R3, R17, 0x4, RZ ;  /* 0x0000000411037824 */ /* 0x000fe200078e00ff */
[----:B------:R-:W-:Y:S02]  /*07a0*/  IADD3.X R6, PT, PT, R2, UR5, RZ, P1, !PT ;  /* 0x0000000502067c10 */ /* 0x000fe40008ffe4ff */
[-C--:B------:R-:W-:Y:S01]  /*07b0*/  IADD3 R18, P1, PT, R22, R20.reuse, RZ ;  /* 0x0000001416127210 */ /* 0x080fe20007f3e0ff */
[----:B------:R-:W-:Y:S01]  /*07c0*/  IMAD.IADD R21, R21, 0x1, R3 ;  /* 0x0000000115157824 */ /* 0x000fe200078e0203 */
[----:B------:R-:W-:Y:S01]  /*07d0*/  LEA.HI.X R5, R5, UR13, R6, 0x2, P0 ;  /* 0x0000000d05057c11 */ /* 0x000fe200080f1406 */
[----:B------:R-:W2:Y:S01]  /*07e0*/  LDG.E R8, desc[UR10][R22.64] ;  /* 0x0000000a16087981 */ /* 0x000ea2000c1e1900 */
[----:B------:R-:W-:-:S02]  /*07f0*/  IADD3 R6, P0, PT, R18, R20, RZ ;  /* 0x0000001412067210 */ /* 0x000fc40007f1e0ff */
[----:B------:R-:W-:Y:S01]  /*0800*/  IADD3.X R19, PT, PT, R21, R23, RZ, P1, !PT ;  /* 0x0000001715137210 */ /* 0x000fe20000ffe4ff */
[----:B------:R-:W2:Y:S01]  /*0810*/  LDG.E R24, desc[UR10][R4.64] ;  /* 0x0000000a04187981 */ /* 0x000ea2000c1e1900 */
[----:B------:R-:W-:-:S03]  /*0820*/  IADD3 R20, P1, PT, R6, R20, RZ ;  /* 0x0000001406147210 */ /* 0x000fc60007f3e0ff */
[--C-:B------:R-:W-:Y:S01]  /*0830*/  IMAD.X R7, R19, 0x1, R21.reuse, P0 ;  /* 0x0000000113077824 */ /* 0x100fe200000e0615 */
[----:B------:R-:W3:Y:S04]  /*0840*/  LDG.E R18, desc[UR10][R18.64] ;  /* 0x0000000a12127981 */ /* 0x000ee8000c1e1900 */
[----:B------:R-:W3:Y:S01]  /*0850*/  LDG.E R3, desc[UR10][R4.64+0x4] ;  /* 0x0000040a04037981 */ /* 0x000ee2000c1e1900 */
[----:B------:R-:W-:-:S03]  /*0860*/  IMAD.X R21, R7, 0x1, R21, P1 ;  /* 0x0000000107157824 */ /* 0x000fc600008e0615 */
[----:B------:R-:W4:Y:S04]  /*0870*/  LDG.E R6, desc[UR10][R6.64] ;  /* 0x0000000a06067981 */ /* 0x000f28000c1e1900 */
[----:B------:R-:W4:Y:S04]  /*0880*/  LDG.E R26, desc[UR10][R4.64+0x8] ;  /* 0x0000080a041a7981 */ /* 0x000f28000c1e1900 */
[----:B------:R-:W5:Y:S04]  /*0890*/  LDG.E R28, desc[UR10][R4.64+0xc] ;  /* 0x00000c0a041c7981 */ /* 0x000f68000c1e1900 */
[----:B------:R-:W5:Y:S01]  /*08a0*/  LDG.E R20, desc[UR10][R20.64] ;  /* 0x0000000a14147981 */ /* 0x000f62000c1e1900 */
[----:B------:R-:W-:-:S04]  /*08b0*/  UIADD3 UR4, UP1, UPT, UR4, 0x4, URZ ;  /* 0x0000000404047890 */ /* 0x000fc8000ff3e0ff */
[----:B------:R-:W-:Y:S01]  /*08c0*/  UIADD3.X UR5, UPT, UPT, URZ, UR5, URZ, UP1, !UPT ;  /* 0x00000005ff057290 */ /* 0x000fe20008ffe4ff */
[----:B--2---:R-:W-:-:S04]  /*08d0*/  FFMA R8, R24, R8, R9 ;  /* 0x0000000818087223 */ /* 0x004fc80000000009 */
[----:B---3--:R-:W-:-:S04]  /*08e0*/  FFMA R3, R3, R18, R8 ;  /* 0x0000001203037223 */ /* 0x008fc80000000008 */
[----:B----4-:R-:W-:-:S04]  /*08f0*/  FFMA R3, R26, R6, R3 ;  /* 0x000000061a037223 */ /* 0x010fc80000000003 */
[----:B-----5:R-:W-:-:S07]  /*0900*/  FFMA R9, R28, R20, R3 ;  /* 0x000000141c097223 */ /* 0x020fce0000000003 */
.L_x_11:
[----:B------:R-:W-:Y:S05]  /*0910*/  BRA.U !UP0, `(.L_x_8) ;  /* 0x0000000108b87547 */ /* 0x000fea000b800000 */
[----:B------:R-:W-:Y:S02]  /*0920*/  UISETP.NE.U32.AND UP1, UPT, UR7, 0x1, UPT ;  /* 0x000000010700788c */ /* 0x000fe4000bf25070 */
[----:B------:R-:W-:Y:S02]  /*0930*/  ULOP3.LUT UR6, UR8, 0x1, URZ, 0xc0, !UPT ;  /* 0x0000000108067892 */ /* 0x000fe4000f8ec0ff */
[----:B------:R-:W-:Y:S02]  /*0940*/  UISETP.NE.AND.EX UP1, UPT, URZ, URZ, UPT, UP1 ;  /* 0x000000ffff00728c */ /* 0x000fe4000bf25310 */
[----:B------:R-:W-:-:S04]  /*0950*/  UISETP.NE.U32.AND UP0, UPT, UR6, 0x1, UPT ;  /* 0x000000010600788c */ /* 0x000fc8000bf05070 */
[----:B------:R-:W-:-:S03]  /*0960*/  UISETP.NE.U32.AND.EX UP0, UPT, URZ, URZ, UPT, UP0 ;  /* 0x000000ffff00728c */ /* 0x000fc6000bf05100 */
[----:B------:R-:W-:Y:S08]  /*0970*/  BRA.U !UP1, `(.L_x_12) ;  /* 0x00000001095c7547 */ /* 0x000ff0000b800000 */
[----:B------:R-:W0:Y:S01]  /*0980*/  LDCU.128 UR12, c[0x0][0x380] ;  /* 0x00007000ff0c77ac */ /* 0x000e220008000c00 */
[----:B------:R-:W-:Y:S01]  /*0990*/  MOV R18, R12 ;  /* 0x0000000c00127202 */ /* 0x000fe20000000f00 */
[----:B------:R-:W-:Y:S01]  /*09a0*/  IMAD R4, R16, UR5, RZ ;  /* 0x0000000510047c24 */ /* 0x000fe2000f8e02ff */
[----:B------:R-:W-:Y:S01]  /*09b0*/  IADD3 R3, P0, PT, R10, UR4, RZ ;  /* 0x000000040a037c10 */ /* 0x000fe2000ff1e0ff */
[----:B------:R-:W-:Y:S02]  /*09c0*/  IMAD.MOV.U32 R19, RZ, RZ, R15 ;  /* 0x000000ffff137224 */ /* 0x000fe400078e000f */
[----:B------:R-:W-:Y:S01]  /*09d0*/  IMAD R5, R17, UR4, R4 ;  /* 0x0000000411057c24 */ /* 0x000fe2000f8e0204 */
[----:B------:R-:W-:Y:S01]  /*09e0*/  IADD3.X R8, PT, PT, R2, UR5, RZ, P0, !PT ;  /* 0x0000000502087c10 */ /* 0x000fe200087fe4ff */
[----:B------:R-:W-:-:S04]  /*09f0*/  IMAD.WIDE.U32 R18, R16, UR4, R18 ;  /* 0x0000000410127c25 */ /* 0x000fc8000f8e0012 */
[----:B------:R-:W-:Y:S01]  /*0a00*/  IMAD.IADD R7, R19, 0x1, R5 ;  /* 0x0000000113077824 */ /* 0x000fe200078e0205 */
[C---:B0-----:R-:W-:Y:S02]  /*0a10*/  LEA R6, P0, R18.reuse, UR14, 0x2 ;  /* 0x0000000e12067c11 */ /* 0x041fe4000f8010ff */
[C---:B------:R-:W-:Y:S02]  /*0a20*/  LEA R4, P1, R3.reuse, UR12, 0x2 ;  /* 0x0000000c03047c11 */ /* 0x040fe4000f8210ff */
[----:B------:R-:W-:Y:S02]  /*0a30*/  LEA.HI.X R7, R18, UR15, R7, 0x2, P0 ;  /* 0x0000000f12077c11 */ /* 0x000fe400080f1407 */
[----:B------:R-:W-:Y:S02]  /*0a40*/  LEA.HI.X R5, R3, UR13, R8, 0x2, P1 ;  /* 0x0000000d03057c11 */ /* 0x000fe400088f1408 */
[C---:B------:R-:W-:Y:S02]  /*0a50*/  LEA R18, P0, R16.reuse, R6, 0x2 ;  /* 0x0000000610127211 */ /* 0x040fe400078010ff */
[----:B------:R-:W2:Y:S02]  /*0a60*/  LDG.E R6, desc[UR10][R6.64] ;  /* 0x0000000a06067981 */ /* 0x000ea4000c1e1900 */
[----:B------:R-:W-:-:S02]  /*0a70*/  LEA.HI.X R19, R16, R7, R17, 0x2, P0 ;  /* 0x0000000710137211 */ /* 0x000fc400000f1411 */
[----:B------:R-:W2:Y:S04]  /*0a80*/  LDG.E R8, desc[UR10][R4.64] ;  /* 0x0000000a04087981 */ /* 0x000ea8000c1e1900 */
[----:B------:R-:W3:Y:S04]  /*0a90*/  LDG.E R20, desc[UR10][R4.64+0x4] ;  /* 0x0000040a04147981 */ /* 0x000ee8000c1e1900 */
[----:B------:R-:W3:Y:S01]  /*0aa0*/  LDG.E R18, desc[UR10][R18.64] ;  /* 0x0000000a12127981 */ /* 0x000ee2000c1e1900 */
[----:B------:R-:W-:-:S04]  /*0ab0*/  UIADD3 UR4, UP1, UPT, UR4, 0x2, URZ ;  /* 0x0000000204047890 */ /* 0x000fc8000ff3e0ff */
[----:B------:R-:W-:Y:S01]  /*0ac0*/  UIADD3.X UR5, UPT, UPT, URZ, UR5, URZ, UP1, !UPT ;  /* 0x00000005ff057290 */ /* 0x000fe20008ffe4ff */
[----:B--2---:R-:W-:-:S04]  /*0ad0*/  FFMA R9, R8, R6, R9 ;  /* 0x0000000608097223 */ /* 0x004fc80000000009 */
[----:B---3--:R-:W-:-:S07]  /*0ae0*/  FFMA R9, R20, R18, R9 ;  /* 0x0000001214097223 */ /* 0x008fce0000000009 */
.L_x_12:
[----:B------:R-:W-:Y:S05]  /*0af0*/  BRA.U UP0, `(.L_x_8) ;  /* 0x0000000100407547 */ /* 0x000fea000b800000 */
        /* <DEDUP_REMOVED lines=9> */
[----:B0-----:R-:W-:Y:S02]  /*0b90*/  LEA R4, P1, R10, UR12, 0x2 ;  /* 0x0000000c0a047c11 */ /* 0x001fe4000f8210ff */
[----:B------:R-:W-:Y:S02]  /*0ba0*/  LEA R2, P0, R6, UR14, 0x2 ;  /* 0x0000000e06027c11 */ /* 0x000fe4000f8010ff */
[----:B------:R-:W-:Y:S02]  /*0bb0*/  LEA.HI.X R5, R10, UR13, R5, 0x2, P1 ;  /* 0x0000000d0a057c11 */ /* 0x000fe400088f1405 */
[----:B------:R-:W-:-:S03]  /*0bc0*/  LEA.HI.X R3, R6, UR15, R3, 0x2, P0 ;  /* 0x0000000f06037c11 */ /* 0x000fc600080f1403 */
[----:B------:R-:W2:Y:S04]  /*0bd0*/  LDG.E R4, desc[UR10][R4.64] ;  /* 0x0000000a04047981 */ /* 0x000ea8000c1e1900 */
[----:B------:R-:W2:Y:S02]  /*0be0*/  LDG.E R2, desc[UR10][R2.64] ;  /* 0x0000000a02027981 */ /* 0x000ea4000c1e1900 */
[----:B--2---:R-:W-:-:S07]  /*0bf0*/  FFMA R9, R4, R2, R9 ;  /* 0x0000000204097223 */ /* 0x004fce0000000009 */
.L_x_8:
[----:B------:R-:W0:Y:S01]  /*0c00*/  LDCU.64 UR4, c[0x0][0x390] ;  /* 0x00007200ff0477ac */ /* 0x000e220008000a00 */
[----:B------:R-:W-:Y:S01]  /*0c10*/  MOV R2, R12 ;  /* 0x0000000c00027202 */ /* 0x000fe20000000f00 */
[----:B------:R-:W-:-:S04]  /*0c20*/  IMAD.MOV.U32 R3, RZ, RZ, R15 ;  /* 0x000000ffff037224 */ /* 0x000fc800078e000f */
[----:B------:R-:W-:-:S04]  /*0c30*/  IMAD.WIDE.U32 R2, R0, R16, R2 ;  /* 0x0000001000027225 */ /* 0x000fc800078e0002 */
[----:B------:R-:W-:Y:S01]  /*0c40*/  IMAD R17, R0, R17, R3 ;  /* 0x0000001100117224 */ /* 0x000fe200078e0203 */
[----:B0-----:R-:W-:-:S04]  /*0c50*/  LEA R4, P0, R2, UR4, 0x2 ;  /* 0x0000000402047c11 */ /* 0x001fc8000f8010ff */
[----:B------:R-:W-:-:S05]  /*0c60*/  LEA.HI.X R5, R2, UR5, R17, 0x2, P0 ;  /* 0x0000000502057c11 */ /* 0x000fca00080f1411 */
[----:B------:R-:W-:Y:S01]  /*0c70*/  STG.E desc[UR10][R4.64], R9 ;  /* 0x0000000904007986 */ /* 0x000fe2000c10190a */
[----:B------:R-:W-:Y:S05]  /*0c80*/  EXIT ;  /* 0x000000000000794d */ /* 0x000fea0003800000 */
.L_x_13:
        /* <DEDUP_REMOVED lines=15> */
.L_x_16:


//--------------------- .nv.shared._Z22matmul_tiled_1d_kernelILm1024ELm1ELm1024ELm32ELm32EEvPfS0_S0_mmm --------------------------
	.section	.nv.shared._Z22matmul_tiled_1d_kernelILm1024ELm1ELm1024ELm32ELm32EEvPfS0_S0_mmm,"aw",@nobits
	.sectionflags	@""
	.align	4
.nv.shared._Z22matmul_tiled_1d_kernelILm1024ELm1ELm1024ELm32ELm32EEvPfS0_S0_mmm:
	.zero		9216


//--------------------- .nv.shared.reserved.0     --------------------------
	.section	.nv.shared.reserved.0,"aw",@nobits
	.weak		__nv_reservedSMEM_offset_0_alias
	.size		__nv_reservedSMEM_offset_0_alias, 0, 64
	.other		__nv_reservedSMEM_offset_0_alias,@"STO_CUDA_RESERVED_SHARED STV_DEFAULT"
__nv_reservedSMEM_offset_0_alias:
	.zero		0
	.zero		64


//--------------------- .nv.shared._Z19matmul_tiled_kernelILm32EEvPfS0_S0_mmm --------------------------
	.section	.nv.shared._Z19matmul_tiled_kernelILm32EEvPfS0_S0_mmm,"aw",@nobits
	.sectionflags	@""
	.align	4
.nv.shared._Z19matmul_tiled_kernelILm32EEvPfS0_S0_mmm:
	.zero		9216


//--------------------- .nv.constant0._Z22matmul_tiled_1d_kernelILm1024ELm1ELm1024ELm32ELm32EEvPfS0_S0_mmm --------------------------
	.section	.nv.constant0._Z22matmul_tiled_1d_kernelILm1024ELm1ELm1024ELm32ELm32EEvPfS0_S0_mmm,"a",@progbits
	.sectionflags	@""
	.align	4
.nv.constant0._Z22matmul_tiled_1d_kernelILm1024ELm1ELm1024ELm32ELm32EEvPfS0_S0_mmm:
	.zero		944


//--------------------- .nv.constant0._Z19matmul_tiled_kernelILm32EEvPfS0_S0_mmm --------------------------
	.section	.nv.constant0._Z19matmul_tiled_kernelILm32EEvPfS0_S0_mmm,"a",@progbits
	.sectionflags	@""
	.align	4
.nv.constant0._Z19matmul_tiled_kernelILm32EEvPfS0_S0_mmm:
	.zero		944


//--------------------- .nv.constant0._Z19matmul_naive_kernelILm32EEvPfS0_S0_mmm --------------------------
	.section	.nv.constant0._Z19matmul_naive_kernelILm32EEvPfS0_S0_mmm,"a",@progbits
	.sectionflags	@""
	.align	4
.nv.constant0._Z19matmul_naive_kernelILm32EEvPfS0_S0_mmm:
	.zero		944


//--------------------- SYMBOLS --------------------------

	.type		.nv.reservedSmem.offset0,@object
	.size		.nv.reservedSmem.offset0,0x4
	.type		.nv.reservedSmem.cap,@object
	.size		.nv.reservedSmem.cap,0x4
